	.target	sm_100a

	.elftype	@"ET_EXEC"


//--------------------- .note.nv.tkinfo           --------------------------
	.section	.note.nv.tkinfo,"",@"SHT_NOTE"
	.sectionflags	@"SHF_NOTE_NV_TKINFO"
	.tkinfo
        /*0018*/ 	.word	0x00000002
        /*0030*/ 	.string	""
        /*0030*/ 	.string	"ptxas"
        /*0030*/ 	.string	"Cuda compilation tools, release 13.0, V13.0.88"
        /*0030*/ 	.string	"Build cuda_13.0.r13.0/compiler.36424714_0"
        /*0030*/ 	.string	"-arch sm_100a -m 64 "



//--------------------- .note.nv.cuinfo           --------------------------
	.section	.note.nv.cuinfo,"",@"SHT_NOTE"
	.sectionflags	@"SHF_NOTE_NV_CUINFO"
        /*0018*/ 	.short	0x0002
        /*001a*/ 	.short	0x0064
        /*001c*/ 	.short	0x0082
	.zero		2


//--------------------- .nv.info                  --------------------------
	.section	.nv.info,"",@"SHT_CUDA_INFO"
	.align	4


	//----- nvinfo : EIATTR_REGCOUNT
	.align		4
        /*0000*/ 	.byte	0x04, 0x2f
        /*0002*/ 	.short	(.L_19 - .L_18)
	.align		4
.L_18:
        /*0004*/ 	.word	index@(_ZN7cutlass13device_kernelINS_4gemm6kernel13GemmUniversalIN4cute5tupleIJiiiiEEENS1_10collective13CollectiveMmaINS1_35MainloopSm100TmaUmmaWarpSpecializedILi3ELi2ELi4ENS5_IJNS4_1CILi1EEENSA_ILi2EEESB_EEEEENS5_IJNSA_ILi128EEENSA_ILi64EEENSA_ILi32EEEEEENS_10tfloat32_tENS5_IJlSB_lEEESJ_SK_NS4_8TiledMMAINS4_8MMA_AtomIJNS4_17SM100_MMA_TF32_SSISJ_SJ_fLi128ELi64ELNS4_4UMMA5MajorE0ELSP_0ELNSO_7ScaleInE0ELSQ_0EEEEEENS4_6LayoutINS5_IJSB_SB_SB_EEENS5_IJNSA_ILi0EEESV_SV_EEEEENS5_IJNS4_10UnderscoreESY_SY_EEEEENS4_23SM90_TMA_LOAD_MULTICASTENS4_14ComposedLayoutINS4_7SwizzleILi3ELi4ELi3EEENS4_18smem_ptr_flag_bitsILi32EEENST_INS5_IJNSA_ILi8EEESH_EEENS5_IJSH_SB_EEEEEEEvNS4_8identityENS4_13SM90_TMA_LOADES1B_vS1C_EENS_8epilogue10collective18CollectiveEpilogueINS1F_23Sm100TmaWarpSpecializedILi4ELi2ELi16ELb1ELb0EEEJSI_NS5_IJNST_ISF_SB_EENST_INSA_ILi16EEESB_EEEEESJ_SK_SJ_SK_NS1F_6fusion15FusionCallbacksIS1J_NS1O_17LinearCombinationISJ_fSJ_fLNS_15FloatRoundStyleE2EEESI_S1N_JEEENS4_5SM1004TMEM4LOAD26SM100_TMEM_LOAD_32dp32b16xES1D_NS12_INS13_ILi2ELi4ELi3EEES16_NST_INS5_IJS17_S1L_EEENS5_IJS1L_SB_EEEEEEENS4_39AutoVectorizingCopyWithAssumedAlignmentILi128EEENS4_14SM90_TMA_STOREES22_S24_S24_EEEvvEEEEvNT_6ParamsE)
        /*0008*/ 	.word	0x0000004d


	//----- nvinfo : EIATTR_FRAME_SIZE
	.align		4
.L_19:
        /*000c*/ 	.byte	0x04, 0x11
        /*000e*/ 	.short	(.L_21 - .L_20)
	.align		4
.L_20:
        /*0010*/ 	.word	index@($__internal_2_$__cuda_sm10x_tcgen05_guardrail_trap_unallocated_columns_being_dealloced)
        /*0014*/ 	.word	0x00000000


	//----- nvinfo : EIATTR_FRAME_SIZE
	.align		4
.L_21:
        /*0018*/ 	.byte	0x04, 0x11
        /*001a*/ 	.short	(.L_23 - .L_22)
	.align		4
.L_22:
        /*001c*/ 	.word	index@($__internal_1_$__cuda_sm10x_tcgen05_guardrail_trap_phase_invalid_during_alloc)
        /*0020*/ 	.word	0x00000000


	//----- nvinfo : EIATTR_FRAME_SIZE
	.align		4
.L_23:
        /*0024*/ 	.byte	0x04, 0x11
        /*0026*/ 	.short	(.L_25 - .L_24)
	.align		4
.L_24:
        /*0028*/ 	.word	index@($__internal_0_$__cuda_sm10x_tcgen05_guardrail_trap_col_being_dealloced_not_returned_by_alloc)
        /*002c*/ 	.word	0x00000000


	//----- nvinfo : EIATTR_FRAME_SIZE
	.align		4
.L_25:
        /*0030*/ 	.byte	0x04, 0x11
        /*0032*/ 	.short	(.L_27 - .L_26)
	.align		4
.L_26:
        /*0034*/ 	.word	index@(_ZN7cutlass13device_kernelINS_4gemm6kernel13GemmUniversalIN4cute5tupleIJiiiiEEENS1_10collective13CollectiveMmaINS1_35MainloopSm100TmaUmmaWarpSpecializedILi3ELi2ELi4ENS5_IJNS4_1CILi1EEENSA_ILi2EEESB_EEEEENS5_IJNSA_ILi128EEENSA_ILi64EEENSA_ILi32EEEEEENS_10tfloat32_tENS5_IJlSB_lEEESJ_SK_NS4_8TiledMMAINS4_8MMA_AtomIJNS4_17SM100_MMA_TF32_SSISJ_SJ_fLi128ELi64ELNS4_4UMMA5MajorE0ELSP_0ELNSO_7ScaleInE0ELSQ_0EEEEEENS4_6LayoutINS5_IJSB_SB_SB_EEENS5_IJNSA_ILi0EEESV_SV_EEEEENS5_IJNS4_10UnderscoreESY_SY_EEEEENS4_23SM90_TMA_LOAD_MULTICASTENS4_14ComposedLayoutINS4_7SwizzleILi3ELi4ELi3EEENS4_18smem_ptr_flag_bitsILi32EEENST_INS5_IJNSA_ILi8EEESH_EEENS5_IJSH_SB_EEEEEEEvNS4_8identityENS4_13SM90_TMA_LOADES1B_vS1C_EENS_8epilogue10collective18CollectiveEpilogueINS1F_23Sm100TmaWarpSpecializedILi4ELi2ELi16ELb1ELb0EEEJSI_NS5_IJNST_ISF_SB_EENST_INSA_ILi16EEESB_EEEEESJ_SK_SJ_SK_NS1F_6fusion15FusionCallbacksIS1J_NS1O_17LinearCombinationISJ_fSJ_fLNS_15FloatRoundStyleE2EEESI_S1N_JEEENS4_5SM1004TMEM4LOAD26SM100_TMEM_LOAD_32dp32b16xES1D_NS12_INS13_ILi2ELi4ELi3EEES16_NST_INS5_IJS17_S1L_EEENS5_IJS1L_SB_EEEEEEENS4_39AutoVectorizingCopyWithAssumedAlignmentILi128EEENS4_14SM90_TMA_STOREES22_S24_S24_EEEvvEEEEvNT_6ParamsE)
        /*0038*/ 	.word	0x00000000


	//----- nvinfo : EIATTR_MIN_STACK_SIZE
	.align		4
.L_27:
        /*003c*/ 	.byte	0x04, 0x12
        /*003e*/ 	.short	(.L_29 - .L_28)
	.align		4
.L_28:
        /*0040*/ 	.word	index@(_ZN7cutlass13device_kernelINS_4gemm6kernel13GemmUniversalIN4cute5tupleIJiiiiEEENS1_10collective13CollectiveMmaINS1_35MainloopSm100TmaUmmaWarpSpecializedILi3ELi2ELi4ENS5_IJNS4_1CILi1EEENSA_ILi2EEESB_EEEEENS5_IJNSA_ILi128EEENSA_ILi64EEENSA_ILi32EEEEEENS_10tfloat32_tENS5_IJlSB_lEEESJ_SK_NS4_8TiledMMAINS4_8MMA_AtomIJNS4_17SM100_MMA_TF32_SSISJ_SJ_fLi128ELi64ELNS4_4UMMA5MajorE0ELSP_0ELNSO_7ScaleInE0ELSQ_0EEEEEENS4_6LayoutINS5_IJSB_SB_SB_EEENS5_IJNSA_ILi0EEESV_SV_EEEEENS5_IJNS4_10UnderscoreESY_SY_EEEEENS4_23SM90_TMA_LOAD_MULTICASTENS4_14ComposedLayoutINS4_7SwizzleILi3ELi4ELi3EEENS4_18smem_ptr_flag_bitsILi32EEENST_INS5_IJNSA_ILi8EEESH_EEENS5_IJSH_SB_EEEEEEEvNS4_8identityENS4_13SM90_TMA_LOADES1B_vS1C_EENS_8epilogue10collective18CollectiveEpilogueINS1F_23Sm100TmaWarpSpecializedILi4ELi2ELi16ELb1ELb0EEEJSI_NS5_IJNST_ISF_SB_EENST_INSA_ILi16EEESB_EEEEESJ_SK_SJ_SK_NS1F_6fusion15FusionCallbacksIS1J_NS1O_17LinearCombinationISJ_fSJ_fLNS_15FloatRoundStyleE2EEESI_S1N_JEEENS4_5SM1004TMEM4LOAD26SM100_TMEM_LOAD_32dp32b16xES1D_NS12_INS13_ILi2ELi4ELi3EEES16_NST_INS5_IJS17_S1L_EEENS5_IJS1L_SB_EEEEEEENS4_39AutoVectorizingCopyWithAssumedAlignmentILi128EEENS4_14SM90_TMA_STOREES22_S24_S24_EEEvvEEEEvNT_6ParamsE)
        /*0044*/ 	.word	0x00000000
.L_29:


//--------------------- .nv.compat                --------------------------
	.section	.nv.compat,"",@"SHT_CUDA_COMPAT_INFO"
	.align	4
        /*0000*/ 	.byte	0x02, 0x09, 0x01, 0x00, 0x02, 0x02, 0x02, 0x00, 0x02, 0x05, 0x05, 0x00, 0x03, 0x07, 0x01, 0x01
        /*0010*/ 	.byte	0x02, 0x03, 0x01, 0x00, 0x02, 0x06, 0x01, 0x00, 0x04, 0x0b, 0x08, 0x00, 0x09, 0x00, 0x00, 0x00
        /*0020*/ 	.byte	0x00, 0x00, 0x00, 0x00


//--------------------- .nv.info._ZN7cutlass13device_kernelINS_4gemm6kernel13GemmUniversalIN4cute5tupleIJiiiiEEENS1_10collective13CollectiveMmaINS1_35MainloopSm100TmaUmmaWarpSpecializedILi3ELi2ELi4ENS5_IJNS4_1CILi1EEENSA_ILi2EEESB_EEEEENS5_IJNSA_ILi128EEENSA_ILi64EEENSA_ILi32EEEEEENS_10tfloat32_tENS5_IJlSB_lEEESJ_SK_NS4_8TiledMMAINS4_8MMA_AtomIJNS4_17SM100_MMA_TF32_SSISJ_SJ_fLi128ELi64ELNS4_4UMMA5MajorE0ELSP_0ELNSO_7ScaleInE0ELSQ_0EEEEEENS4_6LayoutINS5_IJSB_SB_SB_EEENS5_IJNSA_ILi0EEESV_SV_EEEEENS5_IJNS4_10UnderscoreESY_SY_EEEEENS4_23SM90_TMA_LOAD_MULTICASTENS4_14ComposedLayoutINS4_7SwizzleILi3ELi4ELi3EEENS4_18smem_ptr_flag_bitsILi32EEENST_INS5_IJNSA_ILi8EEESH_EEENS5_IJSH_SB_EEEEEEEvNS4_8identityENS4_13SM90_TMA_LOADES1B_vS1C_EENS_8epilogue10collective18CollectiveEpilogueINS1F_23Sm100TmaWarpSpecializedILi4ELi2ELi16ELb1ELb0EEEJSI_NS5_IJNST_ISF_SB_EENST_INSA_ILi16EEESB_EEEEESJ_SK_SJ_SK_NS1F_6fusion15FusionCallbacksIS1J_NS1O_17LinearCombinationISJ_fSJ_fLNS_15FloatRoundStyleE2EEESI_S1N_JEEENS4_5SM1004TMEM4LOAD26SM100_TMEM_LOAD_32dp32b16xES1D_NS12_INS13_ILi2ELi4ELi3EEES16_NST_INS5_IJS17_S1L_EEENS5_IJS1L_SB_EEEEEEENS4_39AutoVectorizingCopyWithAssumedAlignmentILi128EEENS4_14SM90_TMA_STOREES22_S24_S24_EEEvvEEEEvNT_6ParamsE --------------------------
	.section	.nv.info._ZN7cutlass13device_kernelINS_4gemm6kernel13GemmUniversalIN4cute5tupleIJiiiiEEENS1_10collective13CollectiveMmaINS1_35MainloopSm100TmaUmmaWarpSpecializedILi3ELi2ELi4ENS5_IJNS4_1CILi1EEENSA_ILi2EEESB_EEEEENS5_IJNSA_ILi128EEENSA_ILi64EEENSA_ILi32EEEEEENS_10tfloat32_tENS5_IJlSB_lEEESJ_SK_NS4_8TiledMMAINS4_8MMA_AtomIJNS4_17SM100_MMA_TF32_SSISJ_SJ_fLi128ELi64ELNS4_4UMMA5MajorE0ELSP_0ELNSO_7ScaleInE0ELSQ_0EEEEEENS4_6LayoutINS5_IJSB_SB_SB_EEENS5_IJNSA_ILi0EEESV_SV_EEEEENS5_IJNS4_10UnderscoreESY_SY_EEEEENS4_23SM90_TMA_LOAD_MULTICASTENS4_14ComposedLayoutINS4_7SwizzleILi3ELi4ELi3EEENS4_18smem_ptr_flag_bitsILi32EEENST_INS5_IJNSA_ILi8EEESH_EEENS5_IJSH_SB_EEEEEEEvNS4_8identityENS4_13SM90_TMA_LOADES1B_vS1C_EENS_8epilogue10collective18CollectiveEpilogueINS1F_23Sm100TmaWarpSpecializedILi4ELi2ELi16ELb1ELb0EEEJSI_NS5_IJNST_ISF_SB_EENST_INSA_ILi16EEESB_EEEEESJ_SK_SJ_SK_NS1F_6fusion15FusionCallbacksIS1J_NS1O_17LinearCombinationISJ_fSJ_fLNS_15FloatRoundStyleE2EEESI_S1N_JEEENS4_5SM1004TMEM4LOAD26SM100_TMEM_LOAD_32dp32b16xES1D_NS12_INS13_ILi2ELi4ELi3EEES16_NST_INS5_IJS17_S1L_EEENS5_IJS1L_SB_EEEEEEENS4_39AutoVectorizingCopyWithAssumedAlignmentILi128EEENS4_14SM90_TMA_STOREES22_S24_S24_EEEvvEEEEvNT_6ParamsE,"",@"SHT_CUDA_INFO"
	.sectionflags	@""
	.align	4


	//----- nvinfo : EIATTR_CUDA_API_VERSION
	.align		4
        /*0000*/ 	.byte	0x04, 0x37
        /*0002*/ 	.short	(.L_31 - .L_30)
.L_30:
        /*0004*/ 	.word	0x00000082


	//----- nvinfo : EIATTR_KPARAM_INFO
	.align		4
.L_31:
        /*0008*/ 	.byte	0x04, 0x17
        /*000a*/ 	.short	(.L_33 - .L_32)
.L_32:
        /*000c*/ 	.word	0x00000000
        /*0010*/ 	.short	0x0000
        /*0012*/ 	.short	0x0000
        /*0014*/ 	.byte	0x00, 0xf0, 0x01, 0x20


	//----- nvinfo : EIATTR_AT_ENTRY_FRAGMENTS
	.align		4
.L_33:
        /*0018*/ 	.byte	0x04, 0x4f
        /*001a*/ 	.short	(.L_35 - .L_34)


	//   ....[0]....
.L_34:
        /*001c*/ 	.word	0x00000006


	//----- nvinfo : EIATTR_RESERVED_SMEM_USED
	.align		4
.L_35:
        /*0020*/ 	.byte	0x01, 0x41
	.zero		2


	//----- nvinfo : EIATTR_SPARSE_MMA_MASK
	.align		4
        /*0024*/ 	.byte	0x03, 0x50
        /*0026*/ 	.short	0x0000


	//----- nvinfo : EIATTR_TCGEN05_1CTA_USED
	.align		4
        /*0028*/ 	.byte	0x01, 0x51
	.zero		2


	//----- nvinfo : EIATTR_MAXREG_COUNT
	.align		4
        /*002c*/ 	.byte	0x03, 0x1b
        /*002e*/ 	.short	0x00ff


	//----- nvinfo : EIATTR_NUM_BARRIERS
	.align		4
        /*0030*/ 	.byte	0x02, 0x4c
        /*0032*/ 	.byte	0x07
	.zero		1


	//----- nvinfo : EIATTR_EXTERNS
	.align		4
        /*0034*/ 	.byte	0x04, 0x0f
        /*0036*/ 	.short	(.L_37 - .L_36)


	//   ....[0]....
	.align		4
.L_36:
        /*0038*/ 	.word	index@(__assertfail)


	//----- nvinfo : EIATTR_MERCURY_ISA_VERSION
	.align		4
.L_37:
        /*003c*/ 	.byte	0x03, 0x5f
        /*003e*/ 	.short	0x0101


	//----- nvinfo : EIATTR_INT_WARP_WIDE_INSTR_OFFSETS
	.align		4
        /*0040*/ 	.byte	0x04, 0x31
        /*0042*/ 	.short	(.L_39 - .L_38)


	//   ....[0]....
.L_38:
        /*0044*/ 	.word	0x00003c30


	//   ....[1]....
        /*0048*/ 	.word	0x00003c60


	//   ....[2]....
        /*004c*/ 	.word	0x00003c80


	//   ....[3]....
        /*0050*/ 	.word	0x00004800


	//   ....[4]....
        /*0054*/ 	.word	0x00004870


	//   ....[5]....
        /*0058*/ 	.word	0x00004940


	//   ....[6]....
        /*005c*/ 	.word	0x000049c0


	//   ....[7]....
        /*0060*/ 	.word	0x00004ab0


	//   ....[8]....
        /*0064*/ 	.word	0x00004b30


	//   ....[9]....
        /*0068*/ 	.word	0x00004c10


	//   ....[10]....
        /*006c*/ 	.word	0x00004cc0


	//----- nvinfo : EIATTR_COOP_GROUP_MASK_REGIDS
	.align		4
.L_39:
        /*0070*/ 	.byte	0x04, 0x29
        /*0072*/ 	.short	(.L_41 - .L_40)


	//   ....[0]....
.L_40:
        /*0074*/ 	.word	0xffffffff


	//   ....[1]....
        /*0078*/ 	.word	0xffffffff


	//   ....[2]....
        /*007c*/ 	.word	0xffffffff


	//   ....[3]....
        /*0080*/ 	.word	0xffffffff


	//   ....[4]....
        /*0084*/ 	.word	0xffffffff


	//   ....[5]....
        /*0088*/ 	.word	0xffffffff


	//   ....[6]....
        /*008c*/ 	.word	0xffffffff


	//   ....[7]....
        /*0090*/ 	.word	0xffffffff


	//   ....[8]....
        /*0094*/ 	.word	0xffffffff


	//   ....[9]....
        /*0098*/ 	.word	0xffffffff


	//   ....[10]....
        /*009c*/ 	.word	0xffffffff


	//   ....[11]....
        /*00a0*/ 	.word	0xffffffff


	//   ....[12]....
        /*00a4*/ 	.word	0xffffffff


	//   ....[13]....
        /*00a8*/ 	.word	0xffffffff


	//----- nvinfo : EIATTR_COOP_GROUP_INSTR_OFFSETS
	.align		4
.L_41:
        /*00ac*/ 	.byte	0x04, 0x28
        /*00ae*/ 	.short	(.L_43 - .L_42)


	//   ....[0]....
.L_42:
        /*00b0*/ 	.word	0x00000080


	//   ....[1]....
        /*00b4*/ 	.word	0x000004f0


	//   ....[2]....
        /*00b8*/ 	.word	0x00000680


	//   ....[3]....
        /*00bc*/ 	.word	0x00000820


	//   ....[4]....
        /*00c0*/ 	.word	0x00000920


	//   ....[5]....
        /*00c4*/ 	.word	0x00000a90


	//   ....[6]....
        /*00c8*/ 	.word	0x00000c30


	//   ....[7]....
        /*00cc*/ 	.word	0x00000de0


	//   ....[8]....
        /*00d0*/ 	.word	0x00002020


	//   ....[9]....
        /*00d4*/ 	.word	0x00002e80


	//   ....[10]....
        /*00d8*/ 	.word	0x00003090


	//   ....[11]....
        /*00dc*/ 	.word	0x000030c0


	//   ....[12]....
        /*00e0*/ 	.word	0x00003b10


	//   ....[13]....
        /*00e4*/ 	.word	0x00003d40


	//----- nvinfo : EIATTR_VRC_CTA_INIT_COUNT
	.align		4
.L_43:
        /*00e8*/ 	.byte	0x02, 0x4a
        /*00ea*/ 	.byte	0x80
	.zero		1


	//----- nvinfo : EIATTR_SYSCALL_OFFSETS
	.align		4
        /*00ec*/ 	.byte	0x04, 0x46
        /*00ee*/ 	.short	(.L_45 - .L_44)


	//   ....[0]....
.L_44:
        /*00f0*/ 	.word	0x00005920


	//   ....[1]....
        /*00f4*/ 	.word	0x00005a10


	//   ....[2]....
        /*00f8*/ 	.word	0x000061b0


	//   ....[3]....
        /*00fc*/ 	.word	0x00006b30


	//   ....[4]....
        /*0100*/ 	.word	0x00007490


	//   ....[5]....
        /*0104*/ 	.word	0x00007de0


	//----- nvinfo : EIATTR_MBARRIER_INSTR_OFFSETS
	.align		4
.L_45:
        /*0108*/ 	.byte	0x04, 0x39
        /*010a*/ 	.short	(.L_47 - .L_46)


	//   ....[0]....
.L_46:
        /*010c*/ 	.word	0x00000610
        /*0110*/ 	.word	0x000000ff
        /*0114*/ 	.word	0x00000000
        /*0118*/ 	.short	0x0100
        /*011a*/ 	.byte	0x04
	.zero		1


	//   ....[1]....
        /*011c*/ 	.word	0x00000620
        /*0120*/ 	.word	0x000000ff
        /*0124*/ 	.word	0x00000018
        /*0128*/ 	.short	0x0100
        /*012a*/ 	.byte	0x04
	.zero		1


	//   ....[2]....
        /*012c*/ 	.word	0x00000630
        /*0130*/ 	.word	0x000000ff
        /*0134*/ 	.word	0x00000008
        /*0138*/ 	.short	0x0100
        /*013a*/ 	.byte	0x04
	.zero		1


	//   ....[3]....
        /*013c*/ 	.word	0x00000640
        /*0140*/ 	.word	0x000000ff
        /*0144*/ 	.word	0x00000020
        /*0148*/ 	.short	0x0100
        /*014a*/ 	.byte	0x04
	.zero		1


	//   ....[4]....
        /*014c*/ 	.word	0x00000650
        /*0150*/ 	.word	0x000000ff
        /*0154*/ 	.word	0x00000010
        /*0158*/ 	.short	0x0100
        /*015a*/ 	.byte	0x04
	.zero		1


	//   ....[5]....
        /*015c*/ 	.word	0x00000660
        /*0160*/ 	.word	0x000000ff
        /*0164*/ 	.word	0x00000028
        /*0168*/ 	.short	0x0100
        /*016a*/ 	.byte	0x04
	.zero		1


	//   ....[6]....
        /*016c*/ 	.word	0x00000790
        /*0170*/ 	.word	0x000000ff
        /*0174*/ 	.word	0x00000030
        /*0178*/ 	.short	0x0100
        /*017a*/ 	.byte	0x04
	.zero		1


	//   ....[7]....
        /*017c*/ 	.word	0x000007a0
        /*0180*/ 	.word	0x000000ff
        /*0184*/ 	.word	0x00000050
        /*0188*/ 	.short	0x0100
        /*018a*/ 	.byte	0x04
	.zero		1


	//   ....[8]....
        /*018c*/ 	.word	0x000007b0
        /*0190*/ 	.word	0x000000ff
        /*0194*/ 	.word	0x00000038
        /*0198*/ 	.short	0x0100
        /*019a*/ 	.byte	0x04
	.zero		1


	//   ....[9]....
        /*019c*/ 	.word	0x000007c0
        /*01a0*/ 	.word	0x000000ff
        /*01a4*/ 	.word	0x00000058
        /*01a8*/ 	.short	0x0100
        /*01aa*/ 	.byte	0x04
	.zero		1


	//   ....[10]....
        /*01ac*/ 	.word	0x000007d0
        /*01b0*/ 	.word	0x000000ff
        /*01b4*/ 	.word	0x00000040
        /*01b8*/ 	.short	0x0100
        /*01ba*/ 	.byte	0x04
	.zero		1


	//   ....[11]....
        /*01bc*/ 	.word	0x000007e0
        /*01c0*/ 	.word	0x000000ff
        /*01c4*/ 	.word	0x00000060
        /*01c8*/ 	.short	0x0100
        /*01ca*/ 	.byte	0x04
	.zero		1


	//   ....[12]....
        /*01cc*/ 	.word	0x000007f0
        /*01d0*/ 	.word	0x000000ff
        /*01d4*/ 	.word	0x00000048
        /*01d8*/ 	.short	0x0100
        /*01da*/ 	.byte	0x04
	.zero		1


	//   ....[13]....
        /*01dc*/ 	.word	0x00000800
        /*01e0*/ 	.word	0x000000ff
        /*01e4*/ 	.word	0x00000068
        /*01e8*/ 	.short	0x0100
        /*01ea*/ 	.byte	0x04
	.zero		1


	//   ....[14]....
        /*01ec*/ 	.word	0x000008f0
        /*01f0*/ 	.word	0x000000ff
        /*01f4*/ 	.word	0x00000070
        /*01f8*/ 	.short	0x0100
        /*01fa*/ 	.byte	0x06
	.zero		1


	//   ....[15]....
        /*01fc*/ 	.word	0x00000900
        /*0200*/ 	.word	0x000000ff
        /*0204*/ 	.word	0x00000078
        /*0208*/ 	.short	0x0100
        /*020a*/ 	.byte	0x06
	.zero		1


	//   ....[16]....
        /*020c*/ 	.word	0x00000a40
        /*0210*/ 	.word	0x000000ff
        /*0214*/ 	.word	0x00000080
        /*0218*/ 	.short	0x0100
        /*021a*/ 	.byte	0x06
	.zero		1


	//   ....[17]....
        /*021c*/ 	.word	0x00000a50
        /*0220*/ 	.word	0x000000ff
        /*0224*/ 	.word	0x00000090
        /*0228*/ 	.short	0x0100
        /*022a*/ 	.byte	0x06
	.zero		1


	//   ....[18]....
        /*022c*/ 	.word	0x00000a60
        /*0230*/ 	.word	0x000000ff
        /*0234*/ 	.word	0x00000088
        /*0238*/ 	.short	0x0100
        /*023a*/ 	.byte	0x06
	.zero		1


	//   ....[19]....
        /*023c*/ 	.word	0x00000a70
        /*0240*/ 	.word	0x000000ff
        /*0244*/ 	.word	0x00000098
        /*0248*/ 	.short	0x0100
        /*024a*/ 	.byte	0x06
	.zero		1


	//   ....[20]....
        /*024c*/ 	.word	0x00000ba0
        /*0250*/ 	.word	0x000000ff
        /*0254*/ 	.word	0x000000a0
        /*0258*/ 	.short	0x0100
        /*025a*/ 	.byte	0x04
	.zero		1


	//   ....[21]....
        /*025c*/ 	.word	0x00000bb0
        /*0260*/ 	.word	0x000000ff
        /*0264*/ 	.word	0x000000c0
        /*0268*/ 	.short	0x0100
        /*026a*/ 	.byte	0x04
	.zero		1


	//   ....[22]....
        /*026c*/ 	.word	0x00000bc0
        /*0270*/ 	.word	0x000000ff
        /*0274*/ 	.word	0x000000a8
        /*0278*/ 	.short	0x0100
        /*027a*/ 	.byte	0x04
	.zero		1


	//   ....[23]....
        /*027c*/ 	.word	0x00000bd0
        /*0280*/ 	.word	0x000000ff
        /*0284*/ 	.word	0x000000c8
        /*0288*/ 	.short	0x0100
        /*028a*/ 	.byte	0x04
	.zero		1


	//   ....[24]....
        /*028c*/ 	.word	0x00000be0
        /*0290*/ 	.word	0x000000ff
        /*0294*/ 	.word	0x000000b0
        /*0298*/ 	.short	0x0100
        /*029a*/ 	.byte	0x04
	.zero		1


	//   ....[25]....
        /*029c*/ 	.word	0x00000bf0
        /*02a0*/ 	.word	0x000000ff
        /*02a4*/ 	.word	0x000000d0
        /*02a8*/ 	.short	0x0100
        /*02aa*/ 	.byte	0x04
	.zero		1


	//   ....[26]....
        /*02ac*/ 	.word	0x00000c00
        /*02b0*/ 	.word	0x000000ff
        /*02b4*/ 	.word	0x000000b8
        /*02b8*/ 	.short	0x0100
        /*02ba*/ 	.byte	0x04
	.zero		1


	//   ....[27]....
        /*02bc*/ 	.word	0x00000c10
        /*02c0*/ 	.word	0x000000ff
        /*02c4*/ 	.word	0x000000d8
        /*02c8*/ 	.short	0x0100
        /*02ca*/ 	.byte	0x04
	.zero		1


	//   ....[28]....
        /*02cc*/ 	.word	0x00000d00
        /*02d0*/ 	.word	0x000000ff
        /*02d4*/ 	.word	0x000000e0
        /*02d8*/ 	.short	0x0100
        /*02da*/ 	.byte	0x04
	.zero		1


	//   ....[29]....
        /*02dc*/ 	.word	0x00000d10
        /*02e0*/ 	.word	0x000000ff
        /*02e4*/ 	.word	0x000000f0
        /*02e8*/ 	.short	0x0100
        /*02ea*/ 	.byte	0x04
	.zero		1


	//   ....[30]....
        /*02ec*/ 	.word	0x00000d20
        /*02f0*/ 	.word	0x000000ff
        /*02f4*/ 	.word	0x000000e8
        /*02f8*/ 	.short	0x0100
        /*02fa*/ 	.byte	0x04
	.zero		1


	//   ....[31]....
        /*02fc*/ 	.word	0x00000d30
        /*0300*/ 	.word	0x000000ff
        /*0304*/ 	.word	0x000000f8
        /*0308*/ 	.short	0x0100
        /*030a*/ 	.byte	0x04
	.zero		1


	//   ....[32]....
        /*030c*/ 	.word	0x000018c0
        /*0310*/ 	.word	0x00000000
        /*0314*/ 	.word	0x000000f0
        /*0318*/ 	.short	0x010a
        /*031a*/ 	.byte	0xff
	.zero		1


	//   ....[33]....
        /*031c*/ 	.word	0x000018f0
        /*0320*/ 	.word	0x00000000
        /*0324*/ 	.word	0x000000e0
        /*0328*/ 	.short	0x0101
        /*032a*/ 	.byte	0xff
	.zero		1


	//   ....[34]....
        /*032c*/ 	.word	0x000019a0
        /*0330*/ 	.word	0x000000ff
        /*0334*/ 	.word	0x00000018
        /*0338*/ 	.short	0x010a
        /*033a*/ 	.byte	0x04
	.zero		1


	//   ....[35]....
        /*033c*/ 	.word	0x00001a20
        /*0340*/ 	.word	0x000000ff
        /*0344*/ 	.word	0x00000018
        /*0348*/ 	.short	0x010a
        /*034a*/ 	.byte	0x21
	.zero		1


	//   ....[36]....
        /*034c*/ 	.word	0x00001bb0
        /*0350*/ 	.word	0x000000ff
        /*0354*/ 	.word	0x00000018
        /*0358*/ 	.short	0x010a
        /*035a*/ 	.byte	0x08
	.zero		1


	//   ....[37]....
        /*035c*/ 	.word	0x00001ce0
        /*0360*/ 	.word	0x000000ff
        /*0364*/ 	.word	0x00000078
        /*0368*/ 	.short	0x0101
        /*036a*/ 	.byte	0x07
	.zero		1


	//   ....[38]....
        /*036c*/ 	.word	0x00001d00
        /*0370*/ 	.word	0x000000ff
        /*0374*/ 	.word	0x00000018
        /*0378*/ 	.short	0x010a
        /*037a*/ 	.byte	0x04
	.zero		1


	//   ....[39]....
        /*037c*/ 	.word	0x00001d80
        /*0380*/ 	.word	0x000000ff
        /*0384*/ 	.word	0x00000018
        /*0388*/ 	.short	0x010a
        /*038a*/ 	.byte	0x11
	.zero		1


	//   ....[40]....
        /*038c*/ 	.word	0x00001f10
        /*0390*/ 	.word	0x000000ff
        /*0394*/ 	.word	0x00000018
        /*0398*/ 	.short	0x010a
        /*039a*/ 	.byte	0x06
	.zero		1


	//   ....[41]....
        /*039c*/ 	.word	0x00002050
        /*03a0*/ 	.word	0x00000003
        /*03a4*/ 	.word	0x00000080
        /*03a8*/ 	.short	0x010a
        /*03aa*/ 	.byte	0xff
	.zero		1


	//   ....[42]....
        /*03ac*/ 	.word	0x000021a0
        /*03b0*/ 	.word	0x00000000
        /*03b4*/ 	.word	0x00000000
        /*03b8*/ 	.short	0x0101
        /*03ba*/ 	.byte	0xff
	.zero		1


	//   ....[43]....
        /*03bc*/ 	.word	0x00002760
        /*03c0*/ 	.word	0x000000ff
        /*03c4*/ 	.word	0x00000000
        /*03c8*/ 	.short	0x010a
        /*03ca*/ 	.byte	0x04
	.zero		1


	//   ....[44]....
        /*03cc*/ 	.word	0x000027f0
        /*03d0*/ 	.word	0x000000ff
        /*03d4*/ 	.word	0x00000000
        /*03d8*/ 	.short	0x010a
        /*03da*/ 	.byte	0x05
	.zero		1


	//   ....[45]....
        /*03dc*/ 	.word	0x00002890
        /*03e0*/ 	.word	0x00000000
        /*03e4*/ 	.word	0x00000000
        /*03e8*/ 	.short	0x010a
        /*03ea*/ 	.byte	0xff
	.zero		1


	//   ....[46]....
        /*03ec*/ 	.word	0x000029d0
        /*03f0*/ 	.word	0x00000002
        /*03f4*/ 	.word	0x000000e0
        /*03f8*/ 	.short	0x010a
        /*03fa*/ 	.byte	0xff
	.zero		1


	//   ....[47]....
        /*03fc*/ 	.word	0x00002a40
        /*0400*/ 	.word	0x00000002
        /*0404*/ 	.word	0x00000000
        /*0408*/ 	.short	0x0101
        /*040a*/ 	.byte	0xff
	.zero		1


	//   ....[48]....
        /*040c*/ 	.word	0x00002a60
        /*0410*/ 	.word	0x000000ff
        /*0414*/ 	.word	0x00000090
        /*0418*/ 	.short	0x010a
        /*041a*/ 	.byte	0x04
	.zero		1


	//   ....[49]....
        /*041c*/ 	.word	0x00002b80
        /*0420*/ 	.word	0x00000002
        /*0424*/ 	.word	0x00000080
        /*0428*/ 	.short	0x010a
        /*042a*/ 	.byte	0xff
	.zero		1


	//   ....[50]....
        /*042c*/ 	.word	0x00002c80
        /*0430*/ 	.word	0x00000002
        /*0434*/ 	.word	0x00000000
        /*0438*/ 	.short	0x0101
        /*043a*/ 	.byte	0xff
	.zero		1


	//   ....[51]....
        /*043c*/ 	.word	0x00002d10
        /*0440*/ 	.word	0x000000ff
        /*0444*/ 	.word	0x00000090
        /*0448*/ 	.short	0x0106
        /*044a*/ 	.byte	0x04
	.zero		1


	//   ....[52]....
        /*044c*/ 	.word	0x00002d30
        /*0450*/ 	.word	0x000000ff
        /*0454*/ 	.word	0x00000090
        /*0458*/ 	.short	0x010a
        /*045a*/ 	.byte	0x04
	.zero		1


	//   ....[53]....
        /*045c*/ 	.word	0x00002dc0
        /*0460*/ 	.word	0x000000ff
        /*0464*/ 	.word	0x00000090
        /*0468*/ 	.short	0x0106
        /*046a*/ 	.byte	0x07
	.zero		1


	//   ....[54]....
        /*046c*/ 	.word	0x00002e00
        /*0470*/ 	.word	0x00000000
        /*0474*/ 	.word	0x00000090
        /*0478*/ 	.short	0x010a
        /*047a*/ 	.byte	0xff
	.zero		1


	//   ....[55]....
        /*047c*/ 	.word	0x00003360
        /*0480*/ 	.word	0x00000000
        /*0484*/ 	.word	0x00000080
        /*0488*/ 	.short	0x010a
        /*048a*/ 	.byte	0xff
	.zero		1


	//   ....[56]....
        /*048c*/ 	.word	0x00003470
        /*0490*/ 	.word	0x00000003
        /*0494*/ 	.word	0x00000000
        /*0498*/ 	.short	0x0101
        /*049a*/ 	.byte	0xff
	.zero		1


	//   ....[57]....
        /*049c*/ 	.word	0x00003480
        /*04a0*/ 	.word	0x000000ff
        /*04a4*/ 	.word	0x00000000
        /*04a8*/ 	.short	0x010a
        /*04aa*/ 	.byte	0x04
	.zero		1


	//   ....[58]....
        /*04ac*/ 	.word	0x000034a0
        /*04b0*/ 	.word	0x000000ff
        /*04b4*/ 	.word	0x000000c0
        /*04b8*/ 	.short	0x010a
        /*04ba*/ 	.byte	0x1e
	.zero		1


	//   ....[59]....
        /*04bc*/ 	.word	0x00003570
        /*04c0*/ 	.word	0x000000ff
        /*04c4*/ 	.word	0x00000000
        /*04c8*/ 	.short	0x010a
        /*04ca*/ 	.byte	0x05
	.zero		1


	//   ....[60]....
        /*04cc*/ 	.word	0x000036b0
        /*04d0*/ 	.word	0x000000ff
        /*04d4*/ 	.word	0x00000000
        /*04d8*/ 	.short	0x010a
        /*04da*/ 	.byte	0x04
	.zero		1


	//   ....[61]....
        /*04dc*/ 	.word	0x00003940
        /*04e0*/ 	.word	0x000000ff
        /*04e4*/ 	.word	0x00000000
        /*04e8*/ 	.short	0x010a
        /*04ea*/ 	.byte	0x04
	.zero		1


	//   ....[62]....
        /*04ec*/ 	.word	0x000039d0
        /*04f0*/ 	.word	0x000000ff
        /*04f4*/ 	.word	0x00000000
        /*04f8*/ 	.short	0x010a
        /*04fa*/ 	.byte	0x05
	.zero		1


	//   ....[63]....
        /*04fc*/ 	.word	0x00003a60
        /*0500*/ 	.word	0x000000ff
        /*0504*/ 	.word	0x00000000
        /*0508*/ 	.short	0x010a
        /*050a*/ 	.byte	0x05
	.zero		1


	//   ....[64]....
        /*050c*/ 	.word	0x00003af0
        /*0510*/ 	.word	0x000000ff
        /*0514*/ 	.word	0x00000000
        /*0518*/ 	.short	0x010a
        /*051a*/ 	.byte	0x04
	.zero		1


	//   ....[65]....
        /*051c*/ 	.word	0x00004000
        /*0520*/ 	.word	0x0000000c
        /*0524*/ 	.word	0x00000080
        /*0528*/ 	.short	0x010a
        /*052a*/ 	.byte	0xff
	.zero		1


	//   ....[66]....
        /*052c*/ 	.word	0x00004170
        /*0530*/ 	.word	0x00000000
        /*0534*/ 	.word	0x00000000
        /*0538*/ 	.short	0x0101
        /*053a*/ 	.byte	0xff
	.zero		1


	//   ....[67]....
        /*053c*/ 	.word	0x00004600
        /*0540*/ 	.word	0x000000ff
        /*0544*/ 	.word	0x00000078
        /*0548*/ 	.short	0x010a
        /*054a*/ 	.byte	0x15
	.zero		1


	//   ....[68]....
        /*054c*/ 	.word	0x00004780
        /*0550*/ 	.word	0x000000ff
        /*0554*/ 	.word	0x00000050
        /*0558*/ 	.short	0x010a
        /*055a*/ 	.byte	0x15
	.zero		1


	//   ....[69]....
        /*055c*/ 	.word	0x000048f0
        /*0560*/ 	.word	0x000000ff
        /*0564*/ 	.word	0x00000030
        /*0568*/ 	.short	0x010b
        /*056a*/ 	.byte	0x15
	.zero		1


	//   ....[70]....
        /*056c*/ 	.word	0x00004900
        /*0570*/ 	.word	0x000000ff
        /*0574*/ 	.word	0x00000000
        /*0578*/ 	.short	0x0101
        /*057a*/ 	.byte	0x28
	.zero		1


	//   ....[71]....
        /*057c*/ 	.word	0x00004910
        /*0580*/ 	.word	0x000000ff
        /*0584*/ 	.word	0x00000058
        /*0588*/ 	.short	0x010a
        /*058a*/ 	.byte	0x15
	.zero		1


	//   ....[72]....
        /*058c*/ 	.word	0x00004a60
        /*0590*/ 	.word	0x000000ff
        /*0594*/ 	.word	0x00000038
        /*0598*/ 	.short	0x010b
        /*059a*/ 	.byte	0x15
	.zero		1


	//   ....[73]....
        /*059c*/ 	.word	0x00004a70
        /*05a0*/ 	.word	0x000000ff
        /*05a4*/ 	.word	0x00000000
        /*05a8*/ 	.short	0x0101
        /*05aa*/ 	.byte	0x27
	.zero		1


	//   ....[74]....
        /*05ac*/ 	.word	0x00004a80
        /*05b0*/ 	.word	0x000000ff
        /*05b4*/ 	.word	0x00000060
        /*05b8*/ 	.short	0x010a
        /*05ba*/ 	.byte	0x15
	.zero		1


	//   ....[75]....
        /*05bc*/ 	.word	0x00004bc0
        /*05c0*/ 	.word	0x000000ff
        /*05c4*/ 	.word	0x00000040
        /*05c8*/ 	.short	0x010b
        /*05ca*/ 	.byte	0x15
	.zero		1


	//   ....[76]....
        /*05cc*/ 	.word	0x00004bd0
        /*05d0*/ 	.word	0x000000ff
        /*05d4*/ 	.word	0x00000000
        /*05d8*/ 	.short	0x0101
        /*05da*/ 	.byte	0x26
	.zero		1


	//   ....[77]....
        /*05dc*/ 	.word	0x00004be0
        /*05e0*/ 	.word	0x000000ff
        /*05e4*/ 	.word	0x00000068
        /*05e8*/ 	.short	0x010a
        /*05ea*/ 	.byte	0x15
	.zero		1


	//   ....[78]....
        /*05ec*/ 	.word	0x00004de0
        /*05f0*/ 	.word	0x000000ff
        /*05f4*/ 	.word	0x00000048
        /*05f8*/ 	.short	0x010b
        /*05fa*/ 	.byte	0x15
	.zero		1


	//   ....[79]....
        /*05fc*/ 	.word	0x00004df0
        /*0600*/ 	.word	0x000000ff
        /*0604*/ 	.word	0x00000000
        /*0608*/ 	.short	0x0101
        /*060a*/ 	.byte	0x25
	.zero		1


	//   ....[80]....
        /*060c*/ 	.word	0x00004e20
        /*0610*/ 	.word	0x000000ff
        /*0614*/ 	.word	0x00000050
        /*0618*/ 	.short	0x010a
        /*061a*/ 	.byte	0x15
	.zero		1


	//   ....[81]....
        /*061c*/ 	.word	0x00004e40
        /*0620*/ 	.word	0x000000ff
        /*0624*/ 	.word	0x00000058
        /*0628*/ 	.short	0x010a
        /*062a*/ 	.byte	0x15
	.zero		1


	//   ....[82]....
        /*062c*/ 	.word	0x00004e60
        /*0630*/ 	.word	0x000000ff
        /*0634*/ 	.word	0x00000060
        /*0638*/ 	.short	0x010a
        /*063a*/ 	.byte	0x15
	.zero		1


	//   ....[83]....
        /*063c*/ 	.word	0x00004ea0
        /*0640*/ 	.word	0x00000000
        /*0644*/ 	.word	0x00000068
        /*0648*/ 	.short	0x010a
        /*064a*/ 	.byte	0xff
	.zero		1


	//   ....[84]....
        /*064c*/ 	.word	0x000051b0
        /*0650*/ 	.word	0x00000003
        /*0654*/ 	.word	0x00000080
        /*0658*/ 	.short	0x010a
        /*065a*/ 	.byte	0xff
	.zero		1


	//   ....[85]....
        /*065c*/ 	.word	0x00005330
        /*0660*/ 	.word	0x00000000
        /*0664*/ 	.word	0x00000000
        /*0668*/ 	.short	0x0101
        /*066a*/ 	.byte	0xff
	.zero		1


	//   ....[86]....
        /*066c*/ 	.word	0x00005e70
        /*0670*/ 	.word	0x000000ff
        /*0674*/ 	.word	0x00000030
        /*0678*/ 	.short	0x010a
        /*067a*/ 	.byte	0x2d
	.zero		1


	//   ....[87]....
        /*067c*/ 	.word	0x00005eb0
        /*0680*/ 	.word	0x00000046
        /*0684*/ 	.word	0x000000a0
        /*0688*/ 	.short	0x010a
        /*068a*/ 	.byte	0xff
	.zero		1


	//   ....[88]....
        /*068c*/ 	.word	0x00005fa0
        /*0690*/ 	.word	0x000000ff
        /*0694*/ 	.word	0x00000030
        /*0698*/ 	.short	0x010a
        /*069a*/ 	.byte	0x2d
	.zero		1


	//   ....[89]....
        /*069c*/ 	.word	0x00006090
        /*06a0*/ 	.word	0x00000046
        /*06a4*/ 	.word	0x000000a0
        /*06a8*/ 	.short	0x010a
        /*06aa*/ 	.byte	0xff
	.zero		1


	//   ....[90]....
        /*06ac*/ 	.word	0x00006860
        /*06b0*/ 	.word	0x00000000
        /*06b4*/ 	.word	0x00000000
        /*06b8*/ 	.short	0x0101
        /*06ba*/ 	.byte	0xff
	.zero		1


	//   ....[91]....
        /*06bc*/ 	.word	0x00006870
        /*06c0*/ 	.word	0x00000002
        /*06c4*/ 	.word	0x00000030
        /*06c8*/ 	.short	0x010a
        /*06ca*/ 	.byte	0xff
	.zero		1


	//   ....[92]....
        /*06cc*/ 	.word	0x00006950
        /*06d0*/ 	.word	0x00000002
        /*06d4*/ 	.word	0x00000030
        /*06d8*/ 	.short	0x010a
        /*06da*/ 	.byte	0xff
	.zero		1


	//   ....[93]....
        /*06dc*/ 	.word	0x000071c0
        /*06e0*/ 	.word	0x00000000
        /*06e4*/ 	.word	0x00000000
        /*06e8*/ 	.short	0x0101
        /*06ea*/ 	.byte	0xff
	.zero		1


	//   ....[94]....
        /*06ec*/ 	.word	0x000071e0
        /*06f0*/ 	.word	0x00000006
        /*06f4*/ 	.word	0x00000030
        /*06f8*/ 	.short	0x010a
        /*06fa*/ 	.byte	0xff
	.zero		1


	//   ....[95]....
        /*06fc*/ 	.word	0x000072b0
        /*0700*/ 	.word	0x00000006
        /*0704*/ 	.word	0x00000030
        /*0708*/ 	.short	0x010a
        /*070a*/ 	.byte	0xff
	.zero		1


	//   ....[96]....
        /*070c*/ 	.word	0x00007b10
        /*0710*/ 	.word	0x0000000e
        /*0714*/ 	.word	0x00000000
        /*0718*/ 	.short	0x0101
        /*071a*/ 	.byte	0xff
	.zero		1


	//   ....[97]....
        /*071c*/ 	.word	0x00007b30
        /*0720*/ 	.word	0x00000000
        /*0724*/ 	.word	0x00000030
        /*0728*/ 	.short	0x010a
        /*072a*/ 	.byte	0xff
	.zero		1


	//   ....[98]....
        /*072c*/ 	.word	0x00007c00
        /*0730*/ 	.word	0x00000000
        /*0734*/ 	.word	0x00000030
        /*0738*/ 	.short	0x010a
        /*073a*/ 	.byte	0xff
	.zero		1


	//   ....[99]....
        /*073c*/ 	.word	0x000080e0
        /*0740*/ 	.word	0x000000ff
        /*0744*/ 	.word	0x00000000
        /*0748*/ 	.short	0x0101
        /*074a*/ 	.byte	0x04
	.zero		1


	//   ....[100]....
        /*074c*/ 	.word	0x000084d0
        /*0750*/ 	.word	0x00000000
        /*0754*/ 	.word	0x00000000
        /*0758*/ 	.short	0x0101
        /*075a*/ 	.byte	0xff
	.zero		1


	//   ....[101]....
        /*075c*/ 	.word	0x00008780
        /*0760*/ 	.word	0x000000ff
        /*0764*/ 	.word	0x00000000
        /*0768*/ 	.short	0x0101
        /*076a*/ 	.byte	0x04
	.zero		1


	//   ....[102]....
        /*076c*/ 	.word	0x000087a0
        /*0770*/ 	.word	0x00000000
        /*0774*/ 	.word	0x000000f0
        /*0778*/ 	.short	0x010a
        /*077a*/ 	.byte	0xff
	.zero		1


	//   ....[103]....
        /*077c*/ 	.word	0x00008800
        /*0780*/ 	.word	0x00000000
        /*0784*/ 	.word	0x00000018
        /*0788*/ 	.short	0x010a
        /*078a*/ 	.byte	0xff
	.zero		1


	//   ....[104]....
        /*078c*/ 	.word	0x00008860
        /*0790*/ 	.word	0x00000000
        /*0794*/ 	.word	0x00000018
        /*0798*/ 	.short	0x010a
        /*079a*/ 	.byte	0xff
	.zero		1


	//   ....[105]....
        /*079c*/ 	.word	0x000088b0
        /*07a0*/ 	.word	0x00000003
        /*07a4*/ 	.word	0x00000080
        /*07a8*/ 	.short	0x010a
        /*07aa*/ 	.byte	0xff
	.zero		1


	//   ....[106]....
        /*07ac*/ 	.word	0x00008910
        /*07b0*/ 	.word	0x00000000
        /*07b4*/ 	.word	0x00000000
        /*07b8*/ 	.short	0x010a
        /*07ba*/ 	.byte	0xff
	.zero		1


	//   ....[107]....
        /*07bc*/ 	.word	0x00008970
        /*07c0*/ 	.word	0x00000000
        /*07c4*/ 	.word	0x00000000
        /*07c8*/ 	.short	0x010a
        /*07ca*/ 	.byte	0xff
	.zero		1


	//   ....[108]....
        /*07cc*/ 	.word	0x000089c0
        /*07d0*/ 	.word	0x00000002
        /*07d4*/ 	.word	0x000000e0
        /*07d8*/ 	.short	0x010a
        /*07da*/ 	.byte	0xff
	.zero		1


	//   ....[109]....
        /*07dc*/ 	.word	0x00008a20
        /*07e0*/ 	.word	0x00000002
        /*07e4*/ 	.word	0x00000090
        /*07e8*/ 	.short	0x010a
        /*07ea*/ 	.byte	0xff
	.zero		1


	//   ....[110]....
        /*07ec*/ 	.word	0x00008a70
        /*07f0*/ 	.word	0x00000002
        /*07f4*/ 	.word	0x00000080
        /*07f8*/ 	.short	0x010a
        /*07fa*/ 	.byte	0xff
	.zero		1


	//   ....[111]....
        /*07fc*/ 	.word	0x00008ad0
        /*0800*/ 	.word	0x00000000
        /*0804*/ 	.word	0x00000090
        /*0808*/ 	.short	0x010a
        /*080a*/ 	.byte	0xff
	.zero		1


	//   ....[112]....
        /*080c*/ 	.word	0x00008b20
        /*0810*/ 	.word	0x00000000
        /*0814*/ 	.word	0x00000080
        /*0818*/ 	.short	0x010a
        /*081a*/ 	.byte	0xff
	.zero		1


	//   ....[113]....
        /*081c*/ 	.word	0x00008b80
        /*0820*/ 	.word	0x00000002
        /*0824*/ 	.word	0x000000c0
        /*0828*/ 	.short	0x010a
        /*082a*/ 	.byte	0xff
	.zero		1


	//   ....[114]....
        /*082c*/ 	.word	0x00008be0
        /*0830*/ 	.word	0x00000000
        /*0834*/ 	.word	0x00000000
        /*0838*/ 	.short	0x010a
        /*083a*/ 	.byte	0xff
	.zero		1


	//   ....[115]....
        /*083c*/ 	.word	0x00008c40
        /*0840*/ 	.word	0x00000000
        /*0844*/ 	.word	0x00000000
        /*0848*/ 	.short	0x010a
        /*084a*/ 	.byte	0xff
	.zero		1


	//   ....[116]....
        /*084c*/ 	.word	0x00008ca0
        /*0850*/ 	.word	0x00000000
        /*0854*/ 	.word	0x00000000
        /*0858*/ 	.short	0x010a
        /*085a*/ 	.byte	0xff
	.zero		1


	//   ....[117]....
        /*085c*/ 	.word	0x00008d00
        /*0860*/ 	.word	0x00000000
        /*0864*/ 	.word	0x00000000
        /*0868*/ 	.short	0x010a
        /*086a*/ 	.byte	0xff
	.zero		1


	//   ....[118]....
        /*086c*/ 	.word	0x00008d60
        /*0870*/ 	.word	0x00000000
        /*0874*/ 	.word	0x00000000
        /*0878*/ 	.short	0x010a
        /*087a*/ 	.byte	0xff
	.zero		1


	//   ....[119]....
        /*087c*/ 	.word	0x00008db0
        /*0880*/ 	.word	0x0000000c
        /*0884*/ 	.word	0x00000080
        /*0888*/ 	.short	0x010a
        /*088a*/ 	.byte	0xff
	.zero		1


	//   ....[120]....
        /*088c*/ 	.word	0x00008e10
        /*0890*/ 	.word	0x00000000
        /*0894*/ 	.word	0x00000078
        /*0898*/ 	.short	0x010a
        /*089a*/ 	.byte	0xff
	.zero		1


	//   ....[121]....
        /*089c*/ 	.word	0x00008e70
        /*08a0*/ 	.word	0x00000000
        /*08a4*/ 	.word	0x00000050
        /*08a8*/ 	.short	0x010a
        /*08aa*/ 	.byte	0xff
	.zero		1


	//   ....[122]....
        /*08ac*/ 	.word	0x00008ed0
        /*08b0*/ 	.word	0x00000000
        /*08b4*/ 	.word	0x00000058
        /*08b8*/ 	.short	0x010a
        /*08ba*/ 	.byte	0xff
	.zero		1


	//   ....[123]....
        /*08bc*/ 	.word	0x00008f30
        /*08c0*/ 	.word	0x00000000
        /*08c4*/ 	.word	0x00000060
        /*08c8*/ 	.short	0x010a
        /*08ca*/ 	.byte	0xff
	.zero		1


	//   ....[124]....
        /*08cc*/ 	.word	0x00008f90
        /*08d0*/ 	.word	0x00000000
        /*08d4*/ 	.word	0x00000068
        /*08d8*/ 	.short	0x010a
        /*08da*/ 	.byte	0xff
	.zero		1


	//   ....[125]....
        /*08dc*/ 	.word	0x00008ff0
        /*08e0*/ 	.word	0x00000000
        /*08e4*/ 	.word	0x00000050
        /*08e8*/ 	.short	0x010a
        /*08ea*/ 	.byte	0xff
	.zero		1


	//   ....[126]....
        /*08ec*/ 	.word	0x00009050
        /*08f0*/ 	.word	0x00000000
        /*08f4*/ 	.word	0x00000058
        /*08f8*/ 	.short	0x010a
        /*08fa*/ 	.byte	0xff
	.zero		1


	//   ....[127]....
        /*08fc*/ 	.word	0x000090b0
        /*0900*/ 	.word	0x00000000
        /*0904*/ 	.word	0x00000060
        /*0908*/ 	.short	0x010a
        /*090a*/ 	.byte	0xff
	.zero		1


	//   ....[128]....
        /*090c*/ 	.word	0x00009100
        /*0910*/ 	.word	0x00000003
        /*0914*/ 	.word	0x00000080
        /*0918*/ 	.short	0x010a
        /*091a*/ 	.byte	0xff
	.zero		1


	//   ....[129]....
        /*091c*/ 	.word	0x00009160
        /*0920*/ 	.word	0x00000002
        /*0924*/ 	.word	0x00000030
        /*0928*/ 	.short	0x010a
        /*092a*/ 	.byte	0xff
	.zero		1


	//   ....[130]....
        /*092c*/ 	.word	0x000091b0
        /*0930*/ 	.word	0x00000046
        /*0934*/ 	.word	0x000000a0
        /*0938*/ 	.short	0x010a
        /*093a*/ 	.byte	0xff
	.zero		1


	//   ....[131]....
        /*093c*/ 	.word	0x00009200
        /*0940*/ 	.word	0x00000002
        /*0944*/ 	.word	0x00000030
        /*0948*/ 	.short	0x010a
        /*094a*/ 	.byte	0xff
	.zero		1


	//   ....[132]....
        /*094c*/ 	.word	0x00009250
        /*0950*/ 	.word	0x00000006
        /*0954*/ 	.word	0x00000030
        /*0958*/ 	.short	0x010a
        /*095a*/ 	.byte	0xff
	.zero		1


	//   ....[133]....
        /*095c*/ 	.word	0x000092a0
        /*0960*/ 	.word	0x00000000
        /*0964*/ 	.word	0x00000030
        /*0968*/ 	.short	0x010a
        /*096a*/ 	.byte	0xff
	.zero		1


	//----- nvinfo : EIATTR_NUM_MBARRIERS
	.align		4
.L_47:
        /*096c*/ 	.byte	0x03, 0x38
        /*096e*/ 	.short	0x0020


	//----- nvinfo : EIATTR_EXIT_INSTR_OFFSETS
	.align		4
        /*0970*/ 	.byte	0x04, 0x1c
        /*0972*/ 	.short	(.L_49 - .L_48)


	//   ....[0]....
.L_48:
        /*0974*/ 	.word	0x000028c0


	//   ....[1]....
        /*0978*/ 	.word	0x00002dd0


	//   ....[2]....
        /*097c*/ 	.word	0x00002e30


	//   ....[3]....
        /*0980*/ 	.word	0x00003d50


	//   ....[4]....
        /*0984*/ 	.word	0x00004ed0


	//   ....[5]....
        /*0988*/ 	.word	0x00004f10


	//   ....[6]....
        /*098c*/ 	.word	0x00008660


	//   ....[7]....
        /*0990*/ 	.word	0x000086e0


	//   ....[8]....
        /*0994*/ 	.word	0x00008710


	//   ....[9]....
        /*0998*/ 	.word	0x00008790


	//----- nvinfo : EIATTR_MAX_THREADS
	.align		4
.L_49:
        /*099c*/ 	.byte	0x04, 0x05
        /*099e*/ 	.short	(.L_51 - .L_50)
.L_50:
        /*09a0*/ 	.word	0x00000100
        /*09a4*/ 	.word	0x00000001
        /*09a8*/ 	.word	0x00000001


	//----- nvinfo : EIATTR_CRS_STACK_SIZE
	.align		4
.L_51:
        /*09ac*/ 	.byte	0x04, 0x1e
        /*09ae*/ 	.short	(.L_53 - .L_52)
.L_52:
        /*09b0*/ 	.word	0x00000000


	//----- nvinfo : EIATTR_CBANK_PARAM_SIZE
	.align		4
.L_53:
        /*09b4*/ 	.byte	0x03, 0x19
        /*09b6*/ 	.short	0x0800


	//----- nvinfo : EIATTR_PARAM_CBANK
	.align		4
        /*09b8*/ 	.byte	0x04, 0x0a
        /*09ba*/ 	.short	(.L_55 - .L_54)
	.align		4
.L_54:
        /*09bc*/ 	.word	index@(.nv.constant0._ZN7cutlass13device_kernelINS_4gemm6kernel13GemmUniversalIN4cute5tupleIJiiiiEEENS1_10collective13CollectiveMmaINS1_35MainloopSm100TmaUmmaWarpSpecializedILi3ELi2ELi4ENS5_IJNS4_1CILi1EEENSA_ILi2EEESB_EEEEENS5_IJNSA_ILi128EEENSA_ILi64EEENSA_ILi32EEEEEENS_10tfloat32_tENS5_IJlSB_lEEESJ_SK_NS4_8TiledMMAINS4_8MMA_AtomIJNS4_17SM100_MMA_TF32_SSISJ_SJ_fLi128ELi64ELNS4_4UMMA5MajorE0ELSP_0ELNSO_7ScaleInE0ELSQ_0EEEEEENS4_6LayoutINS5_IJSB_SB_SB_EEENS5_IJNSA_ILi0EEESV_SV_EEEEENS5_IJNS4_10UnderscoreESY_SY_EEEEENS4_23SM90_TMA_LOAD_MULTICASTENS4_14ComposedLayoutINS4_7SwizzleILi3ELi4ELi3EEENS4_18smem_ptr_flag_bitsILi32EEENST_INS5_IJNSA_ILi8EEESH_EEENS5_IJSH_SB_EEEEEEEvNS4_8identityENS4_13SM90_TMA_LOADES1B_vS1C_EENS_8epilogue10collective18CollectiveEpilogueINS1F_23Sm100TmaWarpSpecializedILi4ELi2ELi16ELb1ELb0EEEJSI_NS5_IJNST_ISF_SB_EENST_INSA_ILi16EEESB_EEEEESJ_SK_SJ_SK_NS1F_6fusion15FusionCallbacksIS1J_NS1O_17LinearCombinationISJ_fSJ_fLNS_15FloatRoundStyleE2EEESI_S1N_JEEENS4_5SM1004TMEM4LOAD26SM100_TMEM_LOAD_32dp32b16xES1D_NS12_INS13_ILi2ELi4ELi3EEES16_NST_INS5_IJS17_S1L_EEENS5_IJS1L_SB_EEEEEEENS4_39AutoVectorizingCopyWithAssumedAlignmentILi128EEENS4_14SM90_TMA_STOREES22_S24_S24_EEEvvEEEEvNT_6ParamsE)
        /*09c0*/ 	.short	0x0380
        /*09c2*/ 	.short	0x0800


	//----- nvinfo : EIATTR_SW_WAR
	.align		4
.L_55:
        /*09c4*/ 	.byte	0x04, 0x36
        /*09c6*/ 	.short	(.L_57 - .L_56)
.L_56:
        /*09c8*/ 	.word	0x00000008
.L_57:


//--------------------- .nv.callgraph             --------------------------
	.section	.nv.callgraph,"",@"SHT_CUDA_CALLGRAPH"
	.align	4
	.sectionentsize	8
	.align		4
        /*0000*/ 	.word	0x00000000
	.align		4
        /*0004*/ 	.word	0xffffffff
	.align		4
        /*0008*/ 	.word	index@(_ZN7cutlass13device_kernelINS_4gemm6kernel13GemmUniversalIN4cute5tupleIJiiiiEEENS1_10collective13CollectiveMmaINS1_35MainloopSm100TmaUmmaWarpSpecializedILi3ELi2ELi4ENS5_IJNS4_1CILi1EEENSA_ILi2EEESB_EEEEENS5_IJNSA_ILi128EEENSA_ILi64EEENSA_ILi32EEEEEENS_10tfloat32_tENS5_IJlSB_lEEESJ_SK_NS4_8TiledMMAINS4_8MMA_AtomIJNS4_17SM100_MMA_TF32_SSISJ_SJ_fLi128ELi64ELNS4_4UMMA5MajorE0ELSP_0ELNSO_7ScaleInE0ELSQ_0EEEEEENS4_6LayoutINS5_IJSB_SB_SB_EEENS5_IJNSA_ILi0EEESV_SV_EEEEENS5_IJNS4_10UnderscoreESY_SY_EEEEENS4_23SM90_TMA_LOAD_MULTICASTENS4_14ComposedLayoutINS4_7SwizzleILi3ELi4ELi3EEENS4_18smem_ptr_flag_bitsILi32EEENST_INS5_IJNSA_ILi8EEESH_EEENS5_IJSH_SB_EEEEEEEvNS4_8identityENS4_13SM90_TMA_LOADES1B_vS1C_EENS_8epilogue10collective18CollectiveEpilogueINS1F_23Sm100TmaWarpSpecializedILi4ELi2ELi16ELb1ELb0EEEJSI_NS5_IJNST_ISF_SB_EENST_INSA_ILi16EEESB_EEEEESJ_SK_SJ_SK_NS1F_6fusion15FusionCallbacksIS1J_NS1O_17LinearCombinationISJ_fSJ_fLNS_15FloatRoundStyleE2EEESI_S1N_JEEENS4_5SM1004TMEM4LOAD26SM100_TMEM_LOAD_32dp32b16xES1D_NS12_INS13_ILi2ELi4ELi3EEES16_NST_INS5_IJS17_S1L_EEENS5_IJS1L_SB_EEEEEEENS4_39AutoVectorizingCopyWithAssumedAlignmentILi128EEENS4_14SM90_TMA_STOREES22_S24_S24_EEEvvEEEEvNT_6ParamsE)
	.align		4
        /*000c*/ 	.word	index@(__assertfail)
	.align		4
        /*0010*/ 	.word	0x00000000
	.align		4
        /*0014*/ 	.word	0xfffffffe
	.align		4
        /*0018*/ 	.word	0x00000000
	.align		4
        /*001c*/ 	.word	0xfffffffd
	.align		4
        /*0020*/ 	.word	0x00000000
	.align		4
        /*0024*/ 	.word	0xfffffffc


//--------------------- .nv.constant4             --------------------------
	.section	.nv.constant4,"a",@progbits
	.align	8
	.align		8
.nv.constant4:
        /*0000*/ 	.dword	__assertfail
	.align		8
        /*0008*/ 	.dword	__unnamed_1
	.align		8
        /*0010*/ 	.dword	__unnamed_2
	.align		8
        /*0018*/ 	.dword	_ZN39_INTERNAL_7d36d208_4_k_cu_0ee19720_95844cuda3std3__45__cpo5beginE
	.align		8
        /*0020*/ 	.dword	_ZN39_INTERNAL_7d36d208_4_k_cu_0ee19720_95844cuda3std3__45__cpo3endE
	.align		8
        /*0028*/ 	.dword	_ZN39_INTERNAL_7d36d208_4_k_cu_0ee19720_95844cuda3std3__45__cpo6cbeginE
	.align		8
        /*0030*/ 	.dword	_ZN39_INTERNAL_7d36d208_4_k_cu_0ee19720_95844cuda3std3__45__cpo4cendE
	.align		8
        /*0038*/ 	.dword	_ZN39_INTERNAL_7d36d208_4_k_cu_0ee19720_95844cuda3std3__441_GLOBAL__N__7d36d208_4_k_cu_0ee19720_95846ignoreE
	.align		8
        /*0040*/ 	.dword	_ZN39_INTERNAL_7d36d208_4_k_cu_0ee19720_95844cuda3std3__419piecewise_constructE
	.align		8
        /*0048*/ 	.dword	_ZN39_INTERNAL_7d36d208_4_k_cu_0ee19720_95844cuda3std3__48in_placeE
	.align		8
        /*0050*/ 	.dword	_ZN39_INTERNAL_7d36d208_4_k_cu_0ee19720_95844cuda3std6ranges3__45__cpo4swapE
	.align		8
        /*0058*/ 	.dword	_ZN39_INTERNAL_7d36d208_4_k_cu_0ee19720_95844cuda3std6ranges3__45__cpo9iter_moveE
	.align		8
        /*0060*/ 	.dword	_ZN39_INTERNAL_7d36d208_4_k_cu_0ee19720_95844cute7productE
	.align		8
        /*0068*/ 	.dword	_ZN39_INTERNAL_7d36d208_4_k_cu_0ee19720_95844cute1_E
	.align		8
        /*0070*/ 	.dword	$str$25
	.align		8
        /*0078*/ 	.dword	$str$26
	.align		8
        /*0080*/ 	.dword	$str$27
	.align		8
        /*0088*/ 	.dword	$str$28


//--------------------- .text._ZN7cutlass13device_kernelINS_4gemm6kernel13GemmUniversalIN4cute5tupleIJiiiiEEENS1_10collective13CollectiveMmaINS1_35MainloopSm100TmaUmmaWarpSpecializedILi3ELi2ELi4ENS5_IJNS4_1CILi1EEENSA_ILi2EEESB_EEEEENS5_IJNSA_ILi128EEENSA_ILi64EEENSA_ILi32EEEEEENS_10tfloat32_tENS5_IJlSB_lEEESJ_SK_NS4_8TiledMMAINS4_8MMA_AtomIJNS4_17SM100_MMA_TF32_SSISJ_SJ_fLi128ELi64ELNS4_4UMMA5MajorE0ELSP_0ELNSO_7ScaleInE0ELSQ_0EEEEEENS4_6LayoutINS5_IJSB_SB_SB_EEENS5_IJNSA_ILi0EEESV_SV_EEEEENS5_IJNS4_10UnderscoreESY_SY_EEEEENS4_23SM90_TMA_LOAD_MULTICASTENS4_14ComposedLayoutINS4_7SwizzleILi3ELi4ELi3EEENS4_18smem_ptr_flag_bitsILi32EEENST_INS5_IJNSA_ILi8EEESH_EEENS5_IJSH_SB_EEEEEEEvNS4_8identityENS4_13SM90_TMA_LOADES1B_vS1C_EENS_8epilogue10collective18CollectiveEpilogueINS1F_23Sm100TmaWarpSpecializedILi4ELi2ELi16ELb1ELb0EEEJSI_NS5_IJNST_ISF_SB_EENST_INSA_ILi16EEESB_EEEEESJ_SK_SJ_SK_NS1F_6fusion15FusionCallbacksIS1J_NS1O_17LinearCombinationISJ_fSJ_fLNS_15FloatRoundStyleE2EEESI_S1N_JEEENS4_5SM1004TMEM4LOAD26SM100_TMEM_LOAD_32dp32b16xES1D_NS12_INS13_ILi2ELi4ELi3EEES16_NST_INS5_IJS17_S1L_EEENS5_IJS1L_SB_EEEEEEENS4_39AutoVectorizingCopyWithAssumedAlignmentILi128EEENS4_14SM90_TMA_STOREES22_S24_S24_EEEvvEEEEvNT_6ParamsE --------------------------
	.section	.text._ZN7cutlass13device_kernelINS_4gemm6kernel13GemmUniversalIN4cute5tupleIJiiiiEEENS1_10collective13CollectiveMmaINS1_35MainloopSm100TmaUmmaWarpSpecializedILi3ELi2ELi4ENS5_IJNS4_1CILi1EEENSA_ILi2EEESB_EEEEENS5_IJNSA_ILi128EEENSA_ILi64EEENSA_ILi32EEEEEENS_10tfloat32_tENS5_IJlSB_lEEESJ_SK_NS4_8TiledMMAINS4_8MMA_AtomIJNS4_17SM100_MMA_TF32_SSISJ_SJ_fLi128ELi64ELNS4_4UMMA5MajorE0ELSP_0ELNSO_7ScaleInE0ELSQ_0EEEEEENS4_6LayoutINS5_IJSB_SB_SB_EEENS5_IJNSA_ILi0EEESV_SV_EEEEENS5_IJNS4_10UnderscoreESY_SY_EEEEENS4_23SM90_TMA_LOAD_MULTICASTENS4_14ComposedLayoutINS4_7SwizzleILi3ELi4ELi3EEENS4_18smem_ptr_flag_bitsILi32EEENST_INS5_IJNSA_ILi8EEESH_EEENS5_IJSH_SB_EEEEEEEvNS4_8identityENS4_13SM90_TMA_LOADES1B_vS1C_EENS_8epilogue10collective18CollectiveEpilogueINS1F_23Sm100TmaWarpSpecializedILi4ELi2ELi16ELb1ELb0EEEJSI_NS5_IJNST_ISF_SB_EENST_INSA_ILi16EEESB_EEEEESJ_SK_SJ_SK_NS1F_6fusion15FusionCallbacksIS1J_NS1O_17LinearCombinationISJ_fSJ_fLNS_15FloatRoundStyleE2EEESI_S1N_JEEENS4_5SM1004TMEM4LOAD26SM100_TMEM_LOAD_32dp32b16xES1D_NS12_INS13_ILi2ELi4ELi3EEES16_NST_INS5_IJS17_S1L_EEENS5_IJS1L_SB_EEEEEEENS4_39AutoVectorizingCopyWithAssumedAlignmentILi128EEENS4_14SM90_TMA_STOREES22_S24_S24_EEEvvEEEEvNT_6ParamsE,"ax",@progbits
	.align	128
.text._ZN7cutlass13device_kernelINS_4gemm6kernel13GemmUniversalIN4cute5tupleIJiiiiEEENS1_10collective13CollectiveMmaINS1_35MainloopSm100TmaUmmaWarpSpecializedILi3ELi2ELi4ENS5_IJNS4_1CILi1EEENSA_ILi2EEESB_EEEEENS5_IJNSA_ILi128EEENSA_ILi64EEENSA_ILi32EEEEEENS_10tfloat32_tENS5_IJlSB_lEEESJ_SK_NS4_8TiledMMAINS4_8MMA_AtomIJNS4_17SM100_MMA_TF32_SSISJ_SJ_fLi128ELi64ELNS4_4UMMA5MajorE0ELSP_0ELNSO_7ScaleInE0ELSQ_0EEEEEENS4_6LayoutINS5_IJSB_SB_SB_EEENS5_IJNSA_ILi0EEESV_SV_EEEEENS5_IJNS4_10UnderscoreESY_SY_EEEEENS4_23SM90_TMA_LOAD_MULTICASTENS4_14ComposedLayoutINS4_7SwizzleILi3ELi4ELi3EEENS4_18smem_ptr_flag_bitsILi32EEENST_INS5_IJNSA_ILi8EEESH_EEENS5_IJSH_SB_EEEEEEEvNS4_8identityENS4_13SM90_TMA_LOADES1B_vS1C_EENS_8epilogue10collective18CollectiveEpilogueINS1F_23Sm100TmaWarpSpecializedILi4ELi2ELi16ELb1ELb0EEEJSI_NS5_IJNST_ISF_SB_EENST_INSA_ILi16EEESB_EEEEESJ_SK_SJ_SK_NS1F_6fusion15FusionCallbacksIS1J_NS1O_17LinearCombinationISJ_fSJ_fLNS_15FloatRoundStyleE2EEESI_S1N_JEEENS4_5SM1004TMEM4LOAD26SM100_TMEM_LOAD_32dp32b16xES1D_NS12_INS13_ILi2ELi4ELi3EEES16_NST_INS5_IJS17_S1L_EEENS5_IJS1L_SB_EEEEEEENS4_39AutoVectorizingCopyWithAssumedAlignmentILi128EEENS4_14SM90_TMA_STOREES22_S24_S24_EEEvvEEEEvNT_6ParamsE:
        .type           _ZN7cutlass13device_kernelINS_4gemm6kernel13GemmUniversalIN4cute5tupleIJiiiiEEENS1_10collective13CollectiveMmaINS1_35MainloopSm100TmaUmmaWarpSpecializedILi3ELi2ELi4ENS5_IJNS4_1CILi1EEENSA_ILi2EEESB_EEEEENS5_IJNSA_ILi128EEENSA_ILi64EEENSA_ILi32EEEEEENS_10tfloat32_tENS5_IJlSB_lEEESJ_SK_NS4_8TiledMMAINS4_8MMA_AtomIJNS4_17SM100_MMA_TF32_SSISJ_SJ_fLi128ELi64ELNS4_4UMMA5MajorE0ELSP_0ELNSO_7ScaleInE0ELSQ_0EEEEEENS4_6LayoutINS5_IJSB_SB_SB_EEENS5_IJNSA_ILi0EEESV_SV_EEEEENS5_IJNS4_10UnderscoreESY_SY_EEEEENS4_23SM90_TMA_LOAD_MULTICASTENS4_14ComposedLayoutINS4_7SwizzleILi3ELi4ELi3EEENS4_18smem_ptr_flag_bitsILi32EEENST_INS5_IJNSA_ILi8EEESH_EEENS5_IJSH_SB_EEEEEEEvNS4_8identityENS4_13SM90_TMA_LOADES1B_vS1C_EENS_8epilogue10collective18CollectiveEpilogueINS1F_23Sm100TmaWarpSpecializedILi4ELi2ELi16ELb1ELb0EEEJSI_NS5_IJNST_ISF_SB_EENST_INSA_ILi16EEESB_EEEEESJ_SK_SJ_SK_NS1F_6fusion15FusionCallbacksIS1J_NS1O_17LinearCombinationISJ_fSJ_fLNS_15FloatRoundStyleE2EEESI_S1N_JEEENS4_5SM1004TMEM4LOAD26SM100_TMEM_LOAD_32dp32b16xES1D_NS12_INS13_ILi2ELi4ELi3EEES16_NST_INS5_IJS17_S1L_EEENS5_IJS1L_SB_EEEEEEENS4_39AutoVectorizingCopyWithAssumedAlignmentILi128EEENS4_14SM90_TMA_STOREES22_S24_S24_EEEvvEEEEvNT_6ParamsE,@function
        .size           _ZN7cutlass13device_kernelINS_4gemm6kernel13GemmUniversalIN4cute5tupleIJiiiiEEENS1_10collective13CollectiveMmaINS1_35MainloopSm100TmaUmmaWarpSpecializedILi3ELi2ELi4ENS5_IJNS4_1CILi1EEENSA_ILi2EEESB_EEEEENS5_IJNSA_ILi128EEENSA_ILi64EEENSA_ILi32EEEEEENS_10tfloat32_tENS5_IJlSB_lEEESJ_SK_NS4_8TiledMMAINS4_8MMA_AtomIJNS4_17SM100_MMA_TF32_SSISJ_SJ_fLi128ELi64ELNS4_4UMMA5MajorE0ELSP_0ELNSO_7ScaleInE0ELSQ_0EEEEEENS4_6LayoutINS5_IJSB_SB_SB_EEENS5_IJNSA_ILi0EEESV_SV_EEEEENS5_IJNS4_10UnderscoreESY_SY_EEEEENS4_23SM90_TMA_LOAD_MULTICASTENS4_14ComposedLayoutINS4_7SwizzleILi3ELi4ELi3EEENS4_18smem_ptr_flag_bitsILi32EEENST_INS5_IJNSA_ILi8EEESH_EEENS5_IJSH_SB_EEEEEEEvNS4_8identityENS4_13SM90_TMA_LOADES1B_vS1C_EENS_8epilogue10collective18CollectiveEpilogueINS1F_23Sm100TmaWarpSpecializedILi4ELi2ELi16ELb1ELb0EEEJSI_NS5_IJNST_ISF_SB_EENST_INSA_ILi16EEESB_EEEEESJ_SK_SJ_SK_NS1F_6fusion15FusionCallbacksIS1J_NS1O_17LinearCombinationISJ_fSJ_fLNS_15FloatRoundStyleE2EEESI_S1N_JEEENS4_5SM1004TMEM4LOAD26SM100_TMEM_LOAD_32dp32b16xES1D_NS12_INS13_ILi2ELi4ELi3EEES16_NST_INS5_IJS17_S1L_EEENS5_IJS1L_SB_EEEEEEENS4_39AutoVectorizingCopyWithAssumedAlignmentILi128EEENS4_14SM90_TMA_STOREES22_S24_S24_EEEvvEEEEvNT_6ParamsE,(.L_x_180 - _ZN7cutlass13device_kernelINS_4gemm6kernel13GemmUniversalIN4cute5tupleIJiiiiEEENS1_10collective13CollectiveMmaINS1_35MainloopSm100TmaUmmaWarpSpecializedILi3ELi2ELi4ENS5_IJNS4_1CILi1EEENSA_ILi2EEESB_EEEEENS5_IJNSA_ILi128EEENSA_ILi64EEENSA_ILi32EEEEEENS_10tfloat32_tENS5_IJlSB_lEEESJ_SK_NS4_8TiledMMAINS4_8MMA_AtomIJNS4_17SM100_MMA_TF32_SSISJ_SJ_fLi128ELi64ELNS4_4UMMA5MajorE0ELSP_0ELNSO_7ScaleInE0ELSQ_0EEEEEENS4_6LayoutINS5_IJSB_SB_SB_EEENS5_IJNSA_ILi0EEESV_SV_EEEEENS5_IJNS4_10UnderscoreESY_SY_EEEEENS4_23SM90_TMA_LOAD_MULTICASTENS4_14ComposedLayoutINS4_7SwizzleILi3ELi4ELi3EEENS4_18smem_ptr_flag_bitsILi32EEENST_INS5_IJNSA_ILi8EEESH_EEENS5_IJSH_SB_EEEEEEEvNS4_8identityENS4_13SM90_TMA_LOADES1B_vS1C_EENS_8epilogue10collective18CollectiveEpilogueINS1F_23Sm100TmaWarpSpecializedILi4ELi2ELi16ELb1ELb0EEEJSI_NS5_IJNST_ISF_SB_EENST_INSA_ILi16EEESB_EEEEESJ_SK_SJ_SK_NS1F_6fusion15FusionCallbacksIS1J_NS1O_17LinearCombinationISJ_fSJ_fLNS_15FloatRoundStyleE2EEESI_S1N_JEEENS4_5SM1004TMEM4LOAD26SM100_TMEM_LOAD_32dp32b16xES1D_NS12_INS13_ILi2ELi4ELi3EEES16_NST_INS5_IJS17_S1L_EEENS5_IJS1L_SB_EEEEEEENS4_39AutoVectorizingCopyWithAssumedAlignmentILi128EEENS4_14SM90_TMA_STOREES22_S24_S24_EEEvvEEEEvNT_6ParamsE)
        .other          _ZN7cutlass13device_kernelINS_4gemm6kernel13GemmUniversalIN4cute5tupleIJiiiiEEENS1_10collective13CollectiveMmaINS1_35MainloopSm100TmaUmmaWarpSpecializedILi3ELi2ELi4ENS5_IJNS4_1CILi1EEENSA_ILi2EEESB_EEEEENS5_IJNSA_ILi128EEENSA_ILi64EEENSA_ILi32EEEEEENS_10tfloat32_tENS5_IJlSB_lEEESJ_SK_NS4_8TiledMMAINS4_8MMA_AtomIJNS4_17SM100_MMA_TF32_SSISJ_SJ_fLi128ELi64ELNS4_4UMMA5MajorE0ELSP_0ELNSO_7ScaleInE0ELSQ_0EEEEEENS4_6LayoutINS5_IJSB_SB_SB_EEENS5_IJNSA_ILi0EEESV_SV_EEEEENS5_IJNS4_10UnderscoreESY_SY_EEEEENS4_23SM90_TMA_LOAD_MULTICASTENS4_14ComposedLayoutINS4_7SwizzleILi3ELi4ELi3EEENS4_18smem_ptr_flag_bitsILi32EEENST_INS5_IJNSA_ILi8EEESH_EEENS5_IJSH_SB_EEEEEEEvNS4_8identityENS4_13SM90_TMA_LOADES1B_vS1C_EENS_8epilogue10collective18CollectiveEpilogueINS1F_23Sm100TmaWarpSpecializedILi4ELi2ELi16ELb1ELb0EEEJSI_NS5_IJNST_ISF_SB_EENST_INSA_ILi16EEESB_EEEEESJ_SK_SJ_SK_NS1F_6fusion15FusionCallbacksIS1J_NS1O_17LinearCombinationISJ_fSJ_fLNS_15FloatRoundStyleE2EEESI_S1N_JEEENS4_5SM1004TMEM4LOAD26SM100_TMEM_LOAD_32dp32b16xES1D_NS12_INS13_ILi2ELi4ELi3EEES16_NST_INS5_IJS17_S1L_EEENS5_IJS1L_SB_EEEEEEENS4_39AutoVectorizingCopyWithAssumedAlignmentILi128EEENS4_14SM90_TMA_STOREES22_S24_S24_EEEvvEEEEvNT_6ParamsE,@"STO_CUDA_ENTRY STV_DEFAULT"
_ZN7cutlass13device_kernelINS_4gemm6kernel13GemmUniversalIN4cute5tupleIJiiiiEEENS1_10collective13CollectiveMmaINS1_35MainloopSm100TmaUmmaWarpSpecializedILi3ELi2ELi4ENS5_IJNS4_1CILi1EEENSA_ILi2EEESB_EEEEENS5_IJNSA_ILi128EEENSA_ILi64EEENSA_ILi32EEEEEENS_10tfloat32_tENS5_IJlSB_lEEESJ_SK_NS4_8TiledMMAINS4_8MMA_AtomIJNS4_17SM100_MMA_TF32_SSISJ_SJ_fLi128ELi64ELNS4_4UMMA5MajorE0ELSP_0ELNSO_7ScaleInE0ELSQ_0EEEEEENS4_6LayoutINS5_IJSB_SB_SB_EEENS5_IJNSA_ILi0EEESV_SV_EEEEENS5_IJNS4_10UnderscoreESY_SY_EEEEENS4_23SM90_TMA_LOAD_MULTICASTENS4_14ComposedLayoutINS4_7SwizzleILi3ELi4ELi3EEENS4_18smem_ptr_flag_bitsILi32EEENST_INS5_IJNSA_ILi8EEESH_EEENS5_IJSH_SB_EEEEEEEvNS4_8identityENS4_13SM90_TMA_LOADES1B_vS1C_EENS_8epilogue10collective18CollectiveEpilogueINS1F_23Sm100TmaWarpSpecializedILi4ELi2ELi16ELb1ELb0EEEJSI_NS5_IJNST_ISF_SB_EENST_INSA_ILi16EEESB_EEEEESJ_SK_SJ_SK_NS1F_6fusion15FusionCallbacksIS1J_NS1O_17LinearCombinationISJ_fSJ_fLNS_15FloatRoundStyleE2EEESI_S1N_JEEENS4_5SM1004TMEM4LOAD26SM100_TMEM_LOAD_32dp32b16xES1D_NS12_INS13_ILi2ELi4ELi3EEES16_NST_INS5_IJS17_S1L_EEENS5_IJS1L_SB_EEEEEEENS4_39AutoVectorizingCopyWithAssumedAlignmentILi128EEENS4_14SM90_TMA_STOREES22_S24_S24_EEEvvEEEEvNT_6ParamsE:
[----:B------:R-:W1:Y:S01]  /*0000*/  LDC R1, c[0x0][0x37c] ;  /* 0x0000df00ff017b82 */ /* 0x000e620000000800 */
[----:B------:R-:W2:Y:S01]  /*0010*/  S2R R67, SR_TID.X ;  /* 0x0000000000437919 */ /* 0x000ea20000002100 */
[----:B------:R-:W3:Y:S01]  /*0020*/  LDCU.64 UR8, c[0x0][0x890] ;  /* 0x00011200ff0877ac */ /* 0x000ee20008000a00 */
[----:B------:R-:W-:Y:S02]  /*0030*/  PRMT R52, RZ, 0x7610, R52 ;  /* 0x00007610ff347816 */ /* 0x000fe40000000034 */
[----:B------:R-:W-:Y:S01]  /*0040*/  ELECT P3, URZ, PT ;  /* 0x0000000000ff782f */ /* 0x000fe20003860000 */
[----:B---3--:R-:W-:-:S04]  /*0050*/  UISETP.NE.U32.AND UP0, UPT, UR8, URZ, UPT ;  /* 0x000000ff0800728c */ /* 0x008fc8000bf05070 */
[----:B------:R-:W-:Y:S01]  /*0060*/  UISETP.NE.AND.EX UP0, UPT, UR9, URZ, UPT, UP0 ;  /* 0x000000ff0900728c */ /* 0x000fe2000bf05300 */
[----:B--2---:R-:W-:-:S05]  /*0070*/  SHF.R.U32.HI R53, RZ, 0x5, R67 ;  /* 0x00000005ff357819 */ /* 0x004fca0000011643 */
[----:B------:R-:W2:Y:S02]  /*0080*/  SHFL.IDX PT, R0, R53, RZ, 0x1f ;  /* 0x00001fff35007589 */ /* 0x000ea400000e0000 */
[----:B--2---:R-:W-:Y:S01]  /*0090*/  R2UR UR17, R0 ;  /* 0x00000000001172ca */ /* 0x004fe200000e0000 */
[----:B-1----:R-:W-:-:S14]  /*00a0*/  BRA.U UP0, `(.L_x_0) ;  /* 0x0000000100307547 */ /* 0x002fdc000b800000 */
[----:B------:R-:W1:Y:S02]  /*00b0*/  LDCU.64 UR4, c[0x0][0x888] ;  /* 0x00011100ff0477ac */ /* 0x000e640008000a00 */
[----:B-1----:R-:W-:-:S04]  /*00c0*/  UISETP.NE.U32.AND UP0, UPT, UR4, URZ, UPT ;  /* 0x000000ff0400728c */ /* 0x002fc8000bf05070 */
[----:B------:R-:W-:-:S09]  /*00d0*/  UISETP.NE.AND.EX UP0, UPT, UR5, URZ, UPT, UP0 ;  /* 0x000000ff0500728c */ /* 0x000fd2000bf05300 */
[----:B------:R-:W-:Y:S05]  /*00e0*/  BRA.U !UP0, `(.L_x_1) ;  /* 0x0000000108147547 */ /* 0x000fea000b800000 */
[----:B------:R-:W1:Y:S01]  /*00f0*/  LDC.64 R2, c[0x0][0x888] ;  /* 0x00022200ff027b82 */ /* 0x000e620000000a00 */
[----:B------:R-:W1:Y:S02]  /*0100*/  LDCU.64 UR4, c[0x0][0x358] ;  /* 0x00006b00ff0477ac */ /* 0x000e640008000a00 */
[----:B-1----:R1:W5:Y:S01]  /*0110*/  LDG.E R27, desc[UR4][R2.64] ;  /* 0x00000004021b7981 */ /* 0x002362000c1e1900 */
[----:B------:R-:W-:Y:S01]  /*0120*/  HFMA2 R52, -RZ, RZ, 0, 5.9604644775390625e-08 ;  /* 0x00000001ff347431 */ /* 0x000fe200000001ff */
[----:B------:R-:W-:Y:S05]  /*0130*/  BRA `(.L_x_0) ;  /* 0x00000000000c7947 */ /* 0x000fea0003800000 */
.L_x_1:
[----:B------:R-:W1:Y:S01]  /*0140*/  LDCU UR4, c[0x0][0x880] ;  /* 0x00011000ff0477ac */ /* 0x000e620008000800 */
[----:B------:R-:W-:Y:S01]  /*0150*/  HFMA2 R52, -RZ, RZ, 0, 5.9604644775390625e-08 ;  /* 0x00000001ff347431 */ /* 0x000fe200000001ff */
[----:B-1----:R-:W-:-:S07]  /*0160*/  MOV R27, UR4 ;  /* 0x00000004001b7c02 */ /* 0x002fce0008000f00 */
.L_x_0:
[----:B------:R-:W2:Y:S02]  /*0170*/  LDCU.64 UR4, c[0x0][0x8b0] ;  /* 0x00011600ff0477ac */ /* 0x000ea40008000a00 */
[----:B--2---:R-:W-:-:S04]  /*0180*/  UISETP.NE.U32.AND UP0, UPT, UR4, URZ, UPT ;  /* 0x000000ff0400728c */ /* 0x004fc8000bf05070 */
[----:B------:R-:W-:-:S09]  /*0190*/  UISETP.NE.AND.EX UP0, UPT, UR5, URZ, UPT, UP0 ;  /* 0x000000ff0500728c */ /* 0x000fd2000bf05300 */
[----:B------:R-:W-:Y:S05]  /*01a0*/  BRA.U UP0, `(.L_x_2) ;  /* 0x0000000100287547 */ /* 0x000fea000b800000 */
[----:B------:R-:W2:Y:S02]  /*01b0*/  LDCU.64 UR4, c[0x0][0x8a8] ;  /* 0x00011500ff0477ac */ /* 0x000ea40008000a00 */
[----:B--2---:R-:W-:-:S04]  /*01c0*/  UISETP.NE.U32.AND UP0, UPT, UR4, URZ, UPT ;  /* 0x000000ff0400728c */ /* 0x004fc8000bf05070 */
[----:B------:R-:W-:-:S09]  /*01d0*/  UISETP.NE.AND.EX UP0, UPT, UR5, URZ, UPT, UP0 ;  /* 0x000000ff0500728c */ /* 0x000fd2000bf05300 */
[----:B------:R-:W-:Y:S05]  /*01e0*/  BRA.U !UP0, `(.L_x_3) ;  /* 0x0000000108107547 */ /* 0x000fea000b800000 */
[----:B------:R-:W2:Y:S01]  /*01f0*/  LDC.64 R24, c[0x0][0x8a8] ;  /* 0x00022a00ff187b82 */ /* 0x000ea20000000a00 */
[----:B------:R-:W2:Y:S02]  /*0200*/  LDCU.64 UR4, c[0x0][0x358] ;  /* 0x00006b00ff0477ac */ /* 0x000ea40008000a00 */
[----:B--2---:R2:W5:Y:S01]  /*0210*/  LDG.E R24, desc[UR4][R24.64] ;  /* 0x0000000418187981 */ /* 0x004562000c1e1900 */
[----:B------:R-:W-:Y:S05]  /*0220*/  BRA `(.L_x_2) ;  /* 0x0000000000087947 */ /* 0x000fea0003800000 */
.L_x_3:
[----:B------:R-:W2:Y:S02]  /*0230*/  LDCU UR4, c[0x0][0x8a0] ;  /* 0x00011400ff0477ac */ /* 0x000ea40008000800 */
[----:B--2---:R-:W-:Y:S02]  /*0240*/  MOV R24, UR4 ;  /* 0x0000000400187c02 */ /* 0x004fe40008000f00 */
.L_x_2:
[----:B------:R-:W-:Y:S01]  /*0250*/  IMAD.U32 R0, RZ, RZ, UR17 ;  /* 0x00000011ff007e24 */ /* 0x000fe2000f8e00ff */
[----:B------:R-:W-:Y:S04]  /*0260*/  BSSY.RECONVERGENT B0, `(.L_x_4) ;  /* 0x000000c000007945 */ /* 0x000fe80003800200 */
[C---:B------:R-:W-:Y:S02]  /*0270*/  ISETP.NE.OR P1, PT, R0.reuse, 0x1, !P3 ;  /* 0x000000010000780c */ /* 0x040fe40005f25670 */
[----:B------:R-:W-:-:S11]  /*0280*/  ISETP.NE.OR P0, PT, R0, 0x3, !P3 ;  /* 0x000000030000780c */ /* 0x000fd60005f05670 */
[----:B------:R-:W-:Y:S05]  /*0290*/  @P1 BRA `(.L_x_5) ;  /* 0x0000000000201947 */ /* 0x000fea0003800000 */
[----:B------:R-:W3:Y:S02]  /*02a0*/  LDCU.64 UR4, c[0x0][0x348] ;  /* 0x00006900ff0477ac */ /* 0x000ee40008000a00 */
[----:B---3--:R-:W-:Y:S02]  /*02b0*/  UIADD3 UR6, UP1, UPT, UR4, 0x80, URZ ;  /* 0x0000008004067890 */ /* 0x008fe4000ff3e0ff */
[----:B------:R-:W-:Y:S02]  /*02c0*/  UIADD3 UR4, UP0, UPT, UR4, 0x180, URZ ;  /* 0x0000018004047890 */ /* 0x000fe4000ff1e0ff */
[----:B------:R-:W-:Y:S02]  /*02d0*/  UIADD3.X UR7, UPT, UPT, URZ, UR5, URZ, UP1, !UPT ;  /* 0x00000005ff077290 */ /* 0x000fe40008ffe4ff */
[----:B------:R-:W-:-:S07]  /*02e0*/  UIADD3.X UR5, UPT, UPT, URZ, UR5, URZ, UP0, !UPT ;  /* 0x00000005ff057290 */ /* 0x000fce00087fe4ff */
[----:B------:R3:W-:Y:S02]  /*02f0*/  UTMACCTL.PF [UR6] ;  /* 0x00000000060079b9 */ /* 0x0007e40008040000 */
[----:B------:R3:W-:Y:S02]  /*0300*/  UTMACCTL.PF [UR4] ;  /* 0x00000000040079b9 */ /* 0x0007e40008040000 */
[----:B---3--:R-:W-:Y:S01]  /*0310*/  NOP ;  /* 0x0000000000007918 */ /* 0x008fe20000000000 */
.L_x_5:
[----:B------:R-:W-:Y:S05]  /*0320*/  BSYNC.RECONVERGENT B0 ;  /* 0x0000000000007941 */ /* 0x000fea0003800200 */
.L_x_4:
[----:B------:R-:W-:Y:S04]  /*0330*/  BSSY.RECONVERGENT B0, `(.L_x_6) ;  /* 0x000000a000007945 */ /* 0x000fe80003800200 */
        /* <DEDUP_REMOVED lines=9> */
.L_x_7:
[----:B------:R-:W-:Y:S05]  /*03d0*/  BSYNC.RECONVERGENT B0 ;  /* 0x0000000000007941 */ /* 0x000fea0003800200 */
.L_x_6:
[----:B------:R-:W3:Y:S01]  /*03e0*/  LDCU.64 UR4, c[0x0][0x888] ;  /* 0x00011100ff0477ac */ /* 0x000ee20008000a00 */
[----:B------:R-:W-:Y:S02]  /*03f0*/  UISETP.EQ.U32.AND UP1, UPT, UR8, URZ, UPT ;  /* 0x000000ff0800728c */ /* 0x000fe4000bf22070 */
[----:B------:R-:W-:Y:S02]  /*0400*/  UPLOP3.LUT UP3, UPT, UPT, UPT, UPT, 0x80, 0x8 ;  /* 0x000000000008789c */ /* 0x000fe40003f6f070 */
[----:B---3--:R-:W-:-:S04]  /*0410*/  UISETP.NE.U32.AND UP0, UPT, UR4, URZ, UPT ;  /* 0x000000ff0400728c */ /* 0x008fc8000bf05070 */
[----:B------:R-:W-:-:S04]  /*0420*/  UISETP.NE.AND.EX UP0, UPT, UR5, URZ, UPT, UP0 ;  /* 0x000000ff0500728c */ /* 0x000fc8000bf05300 */
[----:B------:R-:W-:-:S04]  /*0430*/  UISETP.EQ.OR.EX UP2, UPT, UR9, URZ, !UP0, UP1 ;  /* 0x000000ff0900728c */ /* 0x000fc8000c742710 */
[----:B------:R-:W-:-:S06]  /*0440*/  UP2UR UR4, UPR, URZ, 0x4 ;  /* 0x00000004ff047883 */ /* 0x000fcc0008000000 */
[----:B------:R-:W-:Y:S01]  /*0450*/  MOV R56, UR4 ;  /* 0x0000000400387c02 */ /* 0x000fe20008000f00 */
[----:B------:R-:W-:Y:S06]  /*0460*/  BRA.U !UP2, `(.L_x_8) ;  /* 0x000000010a207547 */ /* 0x000fec000b800000 */
[----:B------:R-:W-:Y:S01]  /*0470*/  UISETP.NE.U32.AND UP1, UPT, UR8, URZ, UPT ;  /* 0x000000ff0800728c */ /* 0x000fe2000bf25070 */
[----:B-----5:R-:W-:Y:S01]  /*0480*/  FSETP.NEU.AND P0, PT, R27, RZ, PT ;  /* 0x000000ff1b00720b */ /* 0x020fe20003f0d000 */
[----:B------:R-:W-:Y:S02]  /*0490*/  USEL UR4, URZ, 0xffffffff, UP0 ;  /* 0xffffffffff047887 */ /* 0x000fe40008000000 */
[----:B------:R-:W-:-:S10]  /*04a0*/  UISETP.NE.AND.EX UP1, UPT, UR9, URZ, UPT, UP1 ;  /* 0x000000ff0900728c */ /* 0x000fd4000bf25310 */
[----:B------:R-:W-:Y:S01]  /*04b0*/  VOTEU.ANY UP0, P0 ;  /* 0x0000000000ff7886 */ /* 0x000fe20000000100 */
[----:B------:R-:W-:-:S04]  /*04c0*/  @!UP1 USEL UR4, URZ, 0xffffffff, UP0 ;  /* 0xffffffffff049887 */ /* 0x000fc80008000000 */
[----:B------:R-:W-:-:S04]  /*04d0*/  ULOP3.LUT UR4, UR4, 0x1, URZ, 0xc0, !UPT ;  /* 0x0000000104047892 */ /* 0x000fc8000f8ec0ff */
[----:B------:R-:W-:-:S11]  /*04e0*/  UISETP.NE.U32.AND UP3, UPT, UR4, 0x1, UPT ;  /* 0x000000010400788c */ /* 0x000fd6000bf65070 */
.L_x_8:
[----:B-1----:R-:W1:Y:S01]  /*04f0*/  SHFL.IDX PT, R2, R53, RZ, 0x1f ;  /* 0x00001fff35027589 */ /* 0x002e6200000e0000 */
[----:B------:R-:W-:-:S04]  /*0500*/  UISETP.NE.AND UP0, UPT, UR17, 0x2, UPT ;  /* 0x000000021100788c */ /* 0x000fc8000bf05270 */
[----:B------:R-:W-:Y:S01]  /*0510*/  USEL UR48, URZ, 0x1, UP0 ;  /* 0x00000001ff307887 */ /* 0x000fe20008000000 */
[----:B-1----:R-:W-:-:S13]  /*0520*/  ISETP.NE.AND P0, PT, R2, RZ, PT ;  /* 0x000000ff0200720c */ /* 0x002fda0003f05270 */
[----:B------:R-:W-:Y:S05]  /*0530*/  @P0 BRA `(.L_x_9) ;  /* 0x0000000000500947 */ /* 0x000fea0003800000 */
[----:B------:R-:W1:Y:S01]  /*0540*/  S2UR UR4, SR_CgaCtaId ;  /* 0x00000000000479c3 */ /* 0x000e620000008800 */
[----:B------:R-:W-:Y:S01]  /*0550*/  UMOV UR5, 0x400 ;  /* 0x0000040000057882 */ /* 0x000fe20000000000 */
[----:B------:R-:W-:Y:S01]  /*0560*/  UMOV UR8, 0x1 ;  /* 0x0000000100087882 */ /* 0x000fe20000000000 */
[----:B------:R-:W-:Y:S01]  /*0570*/  UMOV UR6, 0x2 ;  /* 0x0000000200067882 */ /* 0x000fe20000000000 */
[----:B------:R-:W-:-:S04]  /*0580*/  UIADD3 UR8, UPT, UPT, -UR8, 0x100000, URZ ;  /* 0x0010000008087890 */ /* 0x000fc8000fffe1ff */
[----:B------:R-:W-:Y:S02]  /*0590*/  USHF.L.U32 UR9, UR8, 0xb, URZ ;  /* 0x0000000b08097899 */ /* 0x000fe400080006ff */
[----:B------:R-:W-:Y:S02]  /*05a0*/  USHF.L.U32 UR8, UR8, 0x1, URZ ;  /* 0x0000000108087899 */ /* 0x000fe400080006ff */
[----:B------:R-:W-:-:S04]  /*05b0*/  UIADD3 UR6, UPT, UPT, -UR6, 0x100000, URZ ;  /* 0x0010000006067890 */ /* 0x000fc8000fffe1ff */
[----:B------:R-:W-:Y:S02]  /*05c0*/  USHF.L.U32 UR7, UR6, 0xb, URZ ;  /* 0x0000000b06077899 */ /* 0x000fe400080006ff */
[----:B------:R-:W-:Y:S01]  /*05d0*/  USHF.L.U32 UR6, UR6, 0x1, URZ ;  /* 0x0000000106067899 */ /* 0x000fe200080006ff */
[----:B------:R-:W-:Y:S01]  /*05e0*/  ELECT P0, URZ, PT ;  /* 0x0000000000ff782f */ /* 0x000fe20003800000 */
[----:B-1----:R-:W-:Y:S01]  /*05f0*/  ULEA UR4, UR4, UR5, 0x18 ;  /* 0x0000000504047291 */ /* 0x002fe2000f8ec0ff */
[----:B------:R-:W1:Y:S11]  /*0600*/  FENCE.VIEW.ASYNC.S ;  /* 0x00000000000073c6 */ /* 0x000e760000000000 */
[----:B-1----:R1:W3:Y:S01]  /*0610*/  SYNCS.EXCH.64 URZ, [UR4], UR8 ;  /* 0x0000000804ff75b2 */ /* 0x0022e20008000100 */
[----:B------:R1:W4:Y:S01]  /*0620*/  SYNCS.EXCH.64 URZ, [UR4+0x18], UR6 ;  /* 0x0000180604ff75b2 */ /* 0x0003220008000100 */
[----:B------:R1:W1:Y:S01]  /*0630*/  SYNCS.EXCH.64 URZ, [UR4+0x8], UR8 ;  /* 0x0000080804ff75b2 */ /* 0x0002620008000100 */
[----:B------:R1:W1:Y:S01]  /*0640*/  SYNCS.EXCH.64 URZ, [UR4+0x20], UR6 ;  /* 0x0000200604ff75b2 */ /* 0x0002620008000100 */
[----:B------:R1:W1:Y:S01]  /*0650*/  SYNCS.EXCH.64 URZ, [UR4+0x10], UR8 ;  /* 0x0000100804ff75b2 */ /* 0x0002620008000100 */
[----:B------:R1:W1:Y:S01]  /*0660*/  SYNCS.EXCH.64 URZ, [UR4+0x28], UR6 ;  /* 0x0000280604ff75b2 */ /* 0x0002620008000100 */
[----:B------:R-:W-:Y:S01]  /*0670*/  NOP ;  /* 0x0000000000007918 */ /* 0x000fe20000000000 */
.L_x_9:
[----:B------:R-:W2:Y:S01]  /*0680*/  SHFL.IDX PT, R2, R53, RZ, 0x1f ;  /* 0x00001fff35027589 */ /* 0x000ea200000e0000 */
[----:B------:R-:W-:Y:S01]  /*0690*/  NOP ;  /* 0x0000000000007918 */ /* 0x000fe20000000000 */
[----:B--2---:R-:W-:-:S13]  /*06a0*/  ISETP.NE.AND P0, PT, R2, 0x1, PT ;  /* 0x000000010200780c */ /* 0x004fda0003f05270 */
[----:B------:R-:W-:Y:S05]  /*06b0*/  @P0 BRA `(.L_x_10) ;  /* 0x0000000000580947 */ /* 0x000fea0003800000 */
[----:B-1----:R-:W1:Y:S01]  /*06c0*/  S2UR UR4, SR_CgaCtaId ;  /* 0x00000000000479c3 */ /* 0x002e620000008800 */
        /* <DEDUP_REMOVED lines=12> */
[----:B-1----:R2:W1:Y:S01]  /*0790*/  SYNCS.EXCH.64 URZ, [UR4+0x30], UR8 ;  /* 0x0000300804ff75b2 */ /* 0x0024620008000100 */
[----:B------:R2:W1:Y:S01]  /*07a0*/  SYNCS.EXCH.64 URZ, [UR4+0x50], UR6 ;  /* 0x0000500604ff75b2 */ /* 0x0004620008000100 */
[----:B------:R2:W1:Y:S01]  /*07b0*/  SYNCS.EXCH.64 URZ, [UR4+0x38], UR8 ;  /* 0x0000380804ff75b2 */ /* 0x0004620008000100 */
[----:B------:R2:W1:Y:S01]  /*07c0*/  SYNCS.EXCH.64 URZ, [UR4+0x58], UR6 ;  /* 0x0000580604ff75b2 */ /* 0x0004620008000100 */
[----:B------:R2:W1:Y:S01]  /*07d0*/  SYNCS.EXCH.64 URZ, [UR4+0x40], UR8 ;  /* 0x0000400804ff75b2 */ /* 0x0004620008000100 */
[----:B------:R2:W1:Y:S01]  /*07e0*/  SYNCS.EXCH.64 URZ, [UR4+0x60], UR6 ;  /* 0x0000600604ff75b2 */ /* 0x0004620008000100 */
[----:B------:R2:W1:Y:S01]  /*07f0*/  SYNCS.EXCH.64 URZ, [UR4+0x48], UR8 ;  /* 0x0000480804ff75b2 */ /* 0x0004620008000100 */
[----:B------:R2:W1:Y:S02]  /*0800*/  SYNCS.EXCH.64 URZ, [UR4+0x68], UR6 ;  /* 0x0000680604ff75b2 */ /* 0x0004640008000100 */
[----:B--2---:R-:W-:Y:S01]  /*0810*/  NOP ;  /* 0x0000000000007918 */ /* 0x004fe20000000000 */
.L_x_10:
[----:B------:R-:W2:Y:S01]  /*0820*/  SHFL.IDX PT, R2, R53, RZ, 0x1f ;  /* 0x00001fff35027589 */ /* 0x000ea200000e0000 */
[----:B------:R-:W-:Y:S01]  /*0830*/  NOP ;  /* 0x0000000000007918 */ /* 0x000fe20000000000 */
[----:B--2---:R-:W-:-:S13]  /*0840*/  ISETP.NE.AND P0, PT, R2, 0x3, PT ;  /* 0x000000030200780c */ /* 0x004fda0003f05270 */
[----:B------:R-:W-:Y:S05]  /*0850*/  @P0 BRA `(.L_x_11) ;  /* 0x0000000000300947 */ /* 0x000fea0003800000 */
[----:B-1----:R-:W1:Y:S01]  /*0860*/  S2UR UR6, SR_CgaCtaId ;  /* 0x00000000000679c3 */ /* 0x002e620000008800 */
[----:B------:R-:W-:Y:S01]  /*0870*/  UMOV UR4, 0x400 ;  /* 0x0000040000047882 */ /* 0x000fe20000000000 */
[----:B------:R-:W-:Y:S01]  /*0880*/  UMOV UR5, 0x20 ;  /* 0x0000002000057882 */ /* 0x000fe20000000000 */
[----:B------:R-:W-:Y:S01]  /*0890*/  ELECT P0, URZ, PT ;  /* 0x0000000000ff782f */ /* 0x000fe20003800000 */
[----:B-1----:R-:W-:Y:S02]  /*08a0*/  ULEA UR6, UR6, UR4, 0x18 ;  /* 0x0000000406067291 */ /* 0x002fe4000f8ec0ff */
[----:B------:R-:W-:-:S04]  /*08b0*/  UIADD3 UR4, UPT, UPT, -UR5, 0x100000, URZ ;  /* 0x0010000005047890 */ /* 0x000fc8000fffe1ff */
[----:B------:R-:W-:Y:S02]  /*08c0*/  USHF.L.U32 UR5, UR4, 0xb, URZ ;  /* 0x0000000b04057899 */ /* 0x000fe400080006ff */
[----:B------:R-:W-:Y:S01]  /*08d0*/  USHF.L.U32 UR4, UR4, 0x1, URZ ;  /* 0x0000000104047899 */ /* 0x000fe200080006ff */
[----:B------:R-:W1:Y:S11]  /*08e0*/  FENCE.VIEW.ASYNC.S ;  /* 0x00000000000073c6 */ /* 0x000e760000000000 */
[----:B-1----:R2:W1:Y:S01]  /*08f0*/  SYNCS.EXCH.64 URZ, [UR6+0x70], UR4 ;  /* 0x0000700406ff75b2 */ /* 0x0024620008000100 */
[----:B------:R2:W1:Y:S02]  /*0900*/  SYNCS.EXCH.64 URZ, [UR6+0x78], UR4 ;  /* 0x0000780406ff75b2 */ /* 0x0004640008000100 */
[----:B--2---:R-:W-:Y:S01]  /*0910*/  NOP ;  /* 0x0000000000007918 */ /* 0x004fe20000000000 */
.L_x_11:
[----:B------:R-:W2:Y:S01]  /*0920*/  SHFL.IDX PT, R2, R53, RZ, 0x1f ;  /* 0x00001fff35027589 */ /* 0x000ea200000e0000 */
[----:B------:R-:W-:Y:S01]  /*0930*/  NOP ;  /* 0x0000000000007918 */ /* 0x000fe20000000000 */
[----:B--2---:R-:W-:-:S13]  /*0940*/  ISETP.NE.AND P0, PT, R2, 0x4, PT ;  /* 0x000000040200780c */ /* 0x004fda0003f05270 */
[----:B------:R-:W-:Y:S05]  /*0950*/  @P0 BRA `(.L_x_12) ;  /* 0x00000000004c0947 */ /* 0x000fea0003800000 */
[----:B-1----:R-:W1:Y:S01]  /*0960*/  S2UR UR6, SR_CgaCtaId ;  /* 0x00000000000679c3 */ /* 0x002e620000008800 */
[----:B------:R-:W-:Y:S01]  /*0970*/  UMOV UR4, 0x1e0 ;  /* 0x000001e000047882 */ /* 0x000fe20000000000 */
[----:B------:R-:W-:Y:S01]  /*0980*/  UMOV UR5, 0x400 ;  /* 0x0000040000057882 */ /* 0x000fe20000000000 */
[----:B------:R-:W-:Y:S01]  /*0990*/  USEL UR4, UR4, 0x1a0, UP3 ;  /* 0x000001a004047887 */ /* 0x000fe20009800000 */
[----:B------:R-:W-:Y:S01]  /*09a0*/  UMOV UR8, 0x1 ;  /* 0x0000000100087882 */ /* 0x000fe20000000000 */
[----:B------:R-:W-:Y:S01]  /*09b0*/  ELECT P0, URZ, PT ;  /* 0x0000000000ff782f */ /* 0x000fe20003800000 */
[----:B------:R-:W-:-:S04]  /*09c0*/  UIADD3 UR8, UPT, UPT, -UR8, 0x100000, URZ ;  /* 0x0010000008087890 */ /* 0x000fc8000fffe1ff */
[----:B------:R-:W-:Y:S02]  /*09d0*/  USHF.L.U32 UR9, UR8, 0xb, URZ ;  /* 0x0000000b08097899 */ /* 0x000fe400080006ff */
[----:B------:R-:W-:Y:S02]  /*09e0*/  USHF.L.U32 UR8, UR8, 0x1, URZ ;  /* 0x0000000108087899 */ /* 0x000fe400080006ff */
[----:B-1----:R-:W-:Y:S02]  /*09f0*/  ULEA UR6, UR6, UR5, 0x18 ;  /* 0x0000000506067291 */ /* 0x002fe4000f8ec0ff */
[----:B------:R-:W-:-:S04]  /*0a00*/  UIADD3 UR4, UPT, UPT, -UR4, 0x100000, URZ ;  /* 0x0010000004047890 */ /* 0x000fc8000fffe1ff */
[----:B------:R-:W-:Y:S02]  /*0a10*/  USHF.L.U32 UR5, UR4, 0xb, URZ ;  /* 0x0000000b04057899 */ /* 0x000fe400080006ff */
[----:B------:R-:W-:Y:S01]  /*0a20*/  USHF.L.U32 UR4, UR4, 0x1, URZ ;  /* 0x0000000104047899 */ /* 0x000fe200080006ff */
[----:B------:R-:W1:Y:S03]  /*0a30*/  FENCE.VIEW.ASYNC.S ;  /* 0x00000000000073c6 */ /* 0x000e660000000000 */
[----:B-1----:R2:W1:Y:S08]  /*0a40*/  SYNCS.EXCH.64 URZ, [UR6+0x80], UR8 ;  /* 0x0000800806ff75b2 */ /* 0x0024700008000100 */
[----:B------:R2:W1:Y:S01]  /*0a50*/  SYNCS.EXCH.64 URZ, [UR6+0x90], UR4 ;  /* 0x0000900406ff75b2 */ /* 0x0004620008000100 */
[----:B------:R2:W1:Y:S01]  /*0a60*/  SYNCS.EXCH.64 URZ, [UR6+0x88], UR8 ;  /* 0x0000880806ff75b2 */ /* 0x0004620008000100 */
[----:B------:R2:W1:Y:S02]  /*0a70*/  SYNCS.EXCH.64 URZ, [UR6+0x98], UR4 ;  /* 0x0000980406ff75b2 */ /* 0x0004640008000100 */
[----:B--2---:R-:W-:Y:S01]  /*0a80*/  NOP ;  /* 0x0000000000007918 */ /* 0x004fe20000000000 */
.L_x_12:
        /* <DEDUP_REMOVED lines=26> */
.L_x_13:
[----:B------:R-:W2:Y:S01]  /*0c30*/  SHFL.IDX PT, R2, R53, RZ, 0x1f ;  /* 0x00001fff35027589 */ /* 0x000ea200000e0000 */
[----:B------:R-:W-:Y:S01]  /*0c40*/  NOP ;  /* 0x0000000000007918 */ /* 0x000fe20000000000 */
[----:B--2---:R-:W-:-:S13]  /*0c50*/  ISETP.NE.AND P0, PT, R2, 0x3, PT ;  /* 0x000000030200780c */ /* 0x004fda0003f05270 */
[----:B------:R-:W-:Y:S05]  /*0c60*/  @P0 BRA `(.L_x_14) ;  /* 0x0000000000380947 */ /* 0x000fea0003800000 */
[----:B------:R-:W2:Y:S01]  /*0c70*/  S2UR UR5, SR_CgaCtaId ;  /* 0x00000000000579c3 */ /* 0x000ea20000008800 */
[----:B-1----:R-:W-:Y:S01]  /*0c80*/  UMOV UR4, 0x400 ;  /* 0x0000040000047882 */ /* 0x002fe20000000000 */
[----:B------:R-:W-:Y:S01]  /*0c90*/  UMOV UR6, 0x20 ;  /* 0x0000002000067882 */ /* 0x000fe20000000000 */
[----:B------:R-:W-:Y:S01]  /*0ca0*/  ELECT P0, URZ, PT ;  /* 0x0000000000ff782f */ /* 0x000fe20003800000 */
[----:B------:R-:W-:-:S04]  /*0cb0*/  UIADD3 UR6, UPT, UPT, -UR6, 0x100000, URZ ;  /* 0x0010000006067890 */ /* 0x000fc8000fffe1ff */
[----:B------:R-:W-:Y:S02]  /*0cc0*/  USHF.L.U32 UR7, UR6, 0xb, URZ ;  /* 0x0000000b06077899 */ /* 0x000fe400080006ff */
[----:B------:R-:W-:Y:S02]  /*0cd0*/  USHF.L.U32 UR6, UR6, 0x1, URZ ;  /* 0x0000000106067899 */ /* 0x000fe400080006ff */
[----:B--2---:R-:W-:Y:S01]  /*0ce0*/  ULEA UR4, UR5, UR4, 0x18 ;  /* 0x0000000405047291 */ /* 0x004fe2000f8ec0ff */
[----:B------:R-:W1:Y:S11]  /*0cf0*/  FENCE.VIEW.ASYNC.S ;  /* 0x00000000000073c6 */ /* 0x000e760000000000 */
[----:B-1----:R2:W1:Y:S01]  /*0d00*/  SYNCS.EXCH.64 URZ, [UR4+0xe0], UR6 ;  /* 0x0000e00604ff75b2 */ /* 0x0024620008000100 */
[----:B------:R2:W1:Y:S01]  /*0d10*/  SYNCS.EXCH.64 URZ, [UR4+0xf0], UR6 ;  /* 0x0000f00604ff75b2 */ /* 0x0004620008000100 */
[----:B------:R2:W1:Y:S01]  /*0d20*/  SYNCS.EXCH.64 URZ, [UR4+0xe8], UR6 ;  /* 0x0000e80604ff75b2 */ /* 0x0004620008000100 */
[----:B------:R2:W1:Y:S02]  /*0d30*/  SYNCS.EXCH.64 URZ, [UR4+0xf8], UR6 ;  /* 0x0000f80604ff75b2 */ /* 0x0004640008000100 */
[----:B--2---:R-:W-:Y:S01]  /*0d40*/  NOP ;  /* 0x0000000000007918 */ /* 0x004fe20000000000 */
.L_x_14:
[----:B-1----:R-:W1:Y:S01]  /*0d50*/  LDCU UR4, c[0x0][0x36c] ;  /* 0x00006d80ff0477ac */ /* 0x002e620008000800 */
[----:B------:R-:W-:Y:S01]  /*0d60*/  ISETP.NE.OR P3, PT, R0, 0x2, !P3 ;  /* 0x000000020000780c */ /* 0x000fe20005f65670 */
[----:B------:R-:W-:Y:S01]  /*0d70*/  NOP ;  /* 0x0000000000007918 */ /* 0x000fe20000000000 */
[----:B------:R-:W-:Y:S01]  /*0d80*/  LOP3.LUT R0, R67, 0x1f, RZ, 0xc0, !PT ;  /* 0x0000001f43007812 */ /* 0x000fe200078ec0ff */
[----:B------:R-:W-:Y:S02]  /*0d90*/  UISETP.NE.AND UP4, UPT, UR17, URZ, UPT ;  /* 0x000000ff1100728c */ /* 0x000fe4000bf85270 */
[----:B-1----:R-:W-:-:S09]  /*0da0*/  UISETP.EQ.U32.AND UP5, UPT, UR4, 0x1, UPT ;  /* 0x000000010400788c */ /* 0x002fd2000bfa2070 */
[----:B------:R-:W-:Y:S05]  /*0db0*/  BRA.U !UP5, `(.L_x_15) ;  /* 0x000000010d087547 */ /* 0x000fea000b800000 */
[----:B---34-:R-:W-:Y:S01]  /*0dc0*/  UCGABAR_ARV ;  /* 0x00000000000079c7 */ /* 0x018fe20008000000 */
[----:B------:R-:W-:Y:S05]  /*0dd0*/  BRA `(.L_x_16) ;  /* 0x0000000000047947 */ /* 0x000fea0003800000 */
.L_x_15:
[----:B---34-:R-:W-:Y:S01]  /*0de0*/  NOP ;  /* 0x0000000000007918 */ /* 0x018fe20000000000 */
.L_x_16:
[----:B------:R-:W1:Y:S01]  /*0df0*/  S2UR UR7, SR_CTAID.X ;  /* 0x00000000000779c3 */ /* 0x000e620000002500 */
[----:B------:R-:W-:-:S05]  /*0e00*/  CS2R.32 R55, SR_CgaSize ;  /* 0x0000000000377805 */ /* 0x000fca0000008a00 */
[----:B------:R-:W-:-:S05]  /*0e10*/  IMAD R55, R55, -0xa0, RZ ;  /* 0xffffff6037377824 */ /* 0x000fca00078e02ff */
[----:B------:R-:W-:-:S14]  /*0e20*/  R2UR UR5, R55 ;  /* 0x00000000370572ca */ /* 0x000fdc00000e0000 */
[----:B------:R-:W2:Y:S01]  /*0e30*/  LDCU UR5, c[0x0][UR5+0x2b0] ;  /* 0x00005600050577ac */ /* 0x000ea20008000800 */
[----:B------:R-:W-:-:S05]  /*0e40*/  CS2R.32 R55, SR_CgaSize ;  /* 0x0000000000377805 */ /* 0x000fca0000008a00 */
[----:B------:R-:W-:-:S05]  /*0e50*/  IMAD R55, R55, -0xa0, RZ ;  /* 0xffffff6037377824 */ /* 0x000fca00078e02ff */
[----:B------:R-:W-:-:S14]  /*0e60*/  R2UR UR4, R55 ;  /* 0x00000000370472ca */ /* 0x000fdc00000e0000 */
[----:B------:R-:W3:Y:S01]  /*0e70*/  LDCU UR4, c[0x0][UR4+0x2b4] ;  /* 0x00005680040477ac */ /* 0x000ee20008000800 */
[----:B------:R-:W4:Y:S01]  /*0e80*/  S2UR UR8, SR_CTAID.Y ;  /* 0x00000000000879c3 */ /* 0x000f220000002600 */
[----:B------:R-:W-:-:S05]  /*0e90*/  CS2R.32 R55, SR_CgaSize ;  /* 0x0000000000377805 */ /* 0x000fca0000008a00 */
[----:B------:R-:W-:-:S05]  /*0ea0*/  IMAD R55, R55, -0xa0, RZ ;  /* 0xffffff6037377824 */ /* 0x000fca00078e02ff */
[----:B------:R-:W-:-:S14]  /*0eb0*/  R2UR UR9, R55 ;  /* 0x00000000370972ca */ /* 0x000fdc00000e0000 */
[----:B------:R-:W3:Y:S01]  /*0ec0*/  LDCU UR9, c[0x0][UR9+0x2a0] ;  /* 0x00005400090977ac */ /* 0x000ee20008000800 */
[----:B------:R-:W-:-:S05]  /*0ed0*/  CS2R.32 R55, SR_CgaSize ;  /* 0x0000000000377805 */ /* 0x000fca0000008a00 */
[----:B------:R-:W-:-:S05]  /*0ee0*/  IMAD R55, R55, -0xa0, RZ ;  /* 0xffffff6037377824 */ /* 0x000fca00078e02ff */
[----:B------:R-:W-:-:S14]  /*0ef0*/  R2UR UR10, R55 ;  /* 0x00000000370a72ca */ /* 0x000fdc00000e0000 */
[----:B------:R-:W3:Y:S01]  /*0f00*/  LDCU UR10, c[0x0][UR10+0x2a4] ;  /* 0x000054800a0a77ac */ /* 0x000ee20008000800 */
[----:B------:R-:W3:Y:S01]  /*0f10*/  S2UR UR11, SR_CgaCtaId ;  /* 0x00000000000b79c3 */ /* 0x000ee20000008800 */
[----:B------:R-:W3:Y:S01]  /*0f20*/  LDCU UR21, c[0x0][0xb24] ;  /* 0x00016480ff1577ac */ /* 0x000ee20008000800 */
[----:B------:R-:W3:Y:S01]  /*0f30*/  LDCU UR42, c[0x0][0xb24] ;  /* 0x00016480ff2a77ac */ /* 0x000ee20008000800 */
[----:B-1----:R-:W-:-:S05]  /*0f40*/  I2FP.F32.U32 R3, UR7 ;  /* 0x0000000700037c45 */ /* 0x002fca0008201000 */
[----:B------:R-:W1:Y:S01]  /*0f50*/  S2UR UR36, SR_CTAID.Z ;  /* 0x00000000002479c3 */ /* 0x000e620000002700 */
[----:B------:R-:W1:Y:S01]  /*0f60*/  LDCU UR27, c[0x0][0xb30] ;  /* 0x00016600ff1b77ac */ /* 0x000e620008000800 */
[----:B--2---:R-:W-:Y:S01]  /*0f70*/  FMUL R3, R3, UR5 ;  /* 0x0000000503037c20 */ /* 0x004fe20008400000 */
[----:B------:R-:W-:Y:S01]  /*0f80*/  UMOV UR16, UR7 ;  /* 0x0000000700107c82 */ /* 0x000fe20008000000 */
[----:B----4-:R-:W-:Y:S01]  /*0f90*/  I2FP.F32.U32 R2, UR8 ;  /* 0x0000000800027c45 */ /* 0x010fe20008201000 */
[----:B------:R-:W-:-:S03]  /*0fa0*/  UMOV UR20, UR8 ;  /* 0x0000000800147c82 */ /* 0x000fc60008000000 */
[----:B------:R-:W2:Y:S01]  /*0fb0*/  F2I.U32.TRUNC.NTZ R3, R3 ;  /* 0x0000000300037305 */ /* 0x000ea2000020f000 */
[----:B---3--:R-:W-:Y:S01]  /*0fc0*/  UISETP.GE.AND UP2, UPT, UR21, 0x1, UPT ;  /* 0x000000011500788c */ /* 0x008fe2000bf46270 */
[----:B------:R-:W-:Y:S01]  /*0fd0*/  FMUL R2, R2, UR4 ;  /* 0x0000000402027c20 */ /* 0x000fe20008400000 */
[----:B------:R-:W-:-:S05]  /*0fe0*/  USHF.L.U32 UR28, UR11, 0xb, URZ ;  /* 0x0000000b0b1c7899 */ /* 0x000fca00080006ff */
[----:B------:R-:W3:Y:S01]  /*0ff0*/  F2I.U32.TRUNC.NTZ R2, R2 ;  /* 0x0000000200027305 */ /* 0x000ee2000020f000 */
[----:B--2---:R-:W-:Y:S02]  /*1000*/  R2UR UR4, R3 ;  /* 0x00000000030472ca */ /* 0x004fe400000e0000 */
[----:B---3--:R-:W-:Y:S02]  /*1010*/  R2UR UR6, R2 ;  /* 0x00000000020672ca */ /* 0x008fe400000e0000 */
[----:B------:R-:W-:-:S09]  /*1020*/  PRMT R2, RZ, 0x7610, R2 ;  /* 0x00007610ff027816 */ /* 0x000fd20000000002 */
[----:B------:R-:W-:-:S04]  /*1030*/  UIADD3 UR5, UPT, UPT, -UR4, URZ, URZ ;  /* 0x000000ff04057290 */ /* 0x000fc8000fffe1ff */
[----:B------:R-:W-:Y:S02]  /*1040*/  UIMAD UR5, UR9, UR5, UR7 ;  /* 0x00000005090572a4 */ /* 0x000fe4000f8e0207 */
[----:B------:R-:W-:-:S04]  /*1050*/  UIADD3 UR4, UPT, UPT, -UR6, URZ, URZ ;  /* 0x000000ff06047290 */ /* 0x000fc8000fffe1ff */
[----:B------:R-:W-:Y:S01]  /*1060*/  IMAD.U32 R55, RZ, RZ, UR5 ;  /* 0x00000005ff377e24 */ /* 0x000fe2000f8e00ff */
[----:B------:R-:W-:-:S06]  /*1070*/  UIMAD UR4, UR10, UR4, UR8 ;  /* 0x000000040a0472a4 */ /* 0x000fcc000f8e0208 */
[----:B------:R-:W-:Y:S01]  /*1080*/  IMAD.U32 R54, RZ, RZ, UR4 ;  /* 0x00000004ff367e24 */ /* 0x000fe2000f8e00ff */
[----:B-1----:R-:W-:Y:S06]  /*1090*/  BRA.U UP4, `(.L_x_17) ;  /* 0x00000001042c7547 */ /* 0x002fec000b800000 */
[----:B------:R-:W-:Y:S02]  /*10a0*/  R2UR UR5, R54 ;  /* 0x00000000360572ca */ /* 0x000fe400000e0000 */
[----:B------:R-:W-:-:S11]  /*10b0*/  R2UR UR4, R55 ;  /* 0x00000000370472ca */ /* 0x000fd600000e0000 */
[----:B------:R-:W-:Y:S02]  /*10c0*/  UISETP.NE.AND UP0, UPT, UR5, URZ, UPT ;  /* 0x000000ff0500728c */ /* 0x000fe4000bf05270 */
[----:B------:R-:W-:Y:S02]  /*10d0*/  UISETP.NE.AND UP1, UPT, UR5, 0x1, UPT ;  /* 0x000000010500788c */ /* 0x000fe4000bf25270 */
[----:B------:R-:W-:-:S04]  /*10e0*/  UISETP.EQ.OR UP0, UPT, UR4, URZ, !UP0 ;  /* 0x000000ff0400728c */ /* 0x000fc8000c702670 */
[----:B------:R-:W-:Y:S02]  /*10f0*/  USEL UR5, URZ, 0x1, !UP0 ;  /* 0x00000001ff057887 */ /* 0x000fe4000c000000 */
[----:B------:R-:W-:Y:S02]  /*1100*/  UISETP.NE.AND UP0, UPT, UR4, URZ, UPT ;  /* 0x000000ff0400728c */ /* 0x000fe4000bf05270 */
[----:B------:R-:W-:-:S04]  /*1110*/  USEL UR4, URZ, 0x2, UP1 ;  /* 0x00000002ff047887 */ /* 0x000fc80008800000 */
[----:B------:R-:W-:-:S04]  /*1120*/  USEL UR4, UR4, 0x2, UP0 ;  /* 0x0000000204047887 */ /* 0x000fc80008000000 */
[----:B------:R-:W-:-:S06]  /*1130*/  UIADD3 UR4, UPT, UPT, UR5, UR4, URZ ;  /* 0x0000000405047290 */ /* 0x000fcc000fffe0ff */
[----:B------:R-:W-:Y:S02]  /*1140*/  IMAD.U32 R2, RZ, RZ, UR4 ;  /* 0x00000004ff027e24 */ /* 0x000fe4000f8e00ff */
.L_x_17:
[----:B------:R-:W-:Y:S05]  /*1150*/  BRA.U !UP2, `(.L_x_18) ;  /* 0x000000010ad47547 */ /* 0x000fea000b800000 */
[----:B------:R-:W1:Y:S01]  /*1160*/  LDCU.128 UR12, c[0x0][0xb10] ;  /* 0x00016200ff0c77ac */ /* 0x000e620008000c00 */
[----:B------:R-:W2:Y:S01]  /*1170*/  LDCU UR6, c[0x0][0x370] ;  /* 0x00006e00ff0677ac */ /* 0x000ea20008000800 */
[----:B------:R-:W3:Y:S01]  /*1180*/  LDCU UR5, c[0x0][0x374] ;  /* 0x00006e80ff0577ac */ /* 0x000ee20008000800 */
[----:B------:R-:W4:Y:S01]  /*1190*/  LDCU UR26, c[0x0][0xb0c] ;  /* 0x00016180ff1a77ac */ /* 0x000f220008000800 */
[----:B------:R-:W4:Y:S01]  /*11a0*/  LDCU UR4, c[0x0][0xb20] ;  /* 0x00016400ff0477ac */ /* 0x000f220008000800 */
[----:B------:R-:W4:Y:S01]  /*11b0*/  LDCU.64 UR8, c[0x0][0xb28] ;  /* 0x00016500ff0877ac */ /* 0x000f220008000a00 */
[----:B-1----:R-:W-:Y:S02]  /*11c0*/  UISETP.NE.AND UP0, UPT, UR14, 0x1, UPT ;  /* 0x000000010e00788c */ /* 0x002fe4000bf05270 */
[----:B---3--:R-:W-:Y:S02]  /*11d0*/  UIMAD.WIDE.U32 UR10, UR5, UR15, URZ ;  /* 0x0000000f050a72a5 */ /* 0x008fe4000f8e00ff */
[----:B--2---:R-:W-:-:S02]  /*11e0*/  UIMAD.WIDE.U32 UR22, UR6, UR12, URZ ;  /* 0x0000000c061672a5 */ /* 0x004fc4000f8e00ff */
[----:B----4-:R-:W-:Y:S02]  /*11f0*/  UISETP.NE.AND UP1, UPT, UR26, 0x1, UPT ;  /* 0x000000011a00788c */ /* 0x010fe4000bf25270 */
[----:B------:R-:W-:Y:S01]  /*1200*/  UISETP.NE.AND UP2, UPT, UR21, 0x1, UPT ;  /* 0x000000011500788c */ /* 0x000fe2000bf45270 */
[----:B------:R-:W-:Y:S02]  /*1210*/  UMOV UR10, UR11 ;  /* 0x0000000b000a7c82 */ /* 0x000fe40008000000 */
[----:B------:R-:W-:Y:S01]  /*1220*/  UMOV UR22, UR23 ;  /* 0x0000001700167c82 */ /* 0x000fe20008000000 */
[----:B------:R-:W-:Y:S02]  /*1230*/  @UP0 USHF.R.U32.HI UR5, URZ, UR4, UR10 ;  /* 0x00000004ff050299 */ /* 0x000fe4000801160a */
[----:B------:R-:W-:Y:S02]  /*1240*/  UIMAD.WIDE.U32 UR24, UR20, UR15, URZ ;  /* 0x0000000f141872a5 */ /* 0x000fe4000f8e00ff */
[----:B------:R-:W-:-:S02]  /*1250*/  UIMAD.WIDE.U32 UR10, UR5, UR8, URZ ;  /* 0x00000008050a72a5 */ /* 0x000fc4000f8e00ff */
[----:B------:R-:W-:Y:S02]  /*1260*/  @UP1 USHF.R.U32.HI UR6, URZ, UR13, UR22 ;  /* 0x0000000dff061299 */ /* 0x000fe40008011616 */
[----:B------:R-:W-:Y:S02]  /*1270*/  UIMAD.WIDE.U32 UR18, UR16, UR12, URZ ;  /* 0x0000000c101272a5 */ /* 0x000fe4000f8e00ff */
[----:B------:R-:W-:Y:S01]  /*1280*/  UIMAD.WIDE.U32 UR22, UR6, UR8, URZ ;  /* 0x00000008061672a5 */ /* 0x000fe2000f8e00ff */
[----:B------:R-:W-:Y:S01]  /*1290*/  UMOV UR24, UR25 ;  /* 0x0000001900187c82 */ /* 0x000fe20008000000 */
[----:B------:R-:W-:Y:S01]  /*12a0*/  UMOV UR10, UR11 ;  /* 0x0000000b000a7c82 */ /* 0x000fe20008000000 */
[----:B------:R-:W-:Y:S02]  /*12b0*/  USHF.R.U32.HI UR24, URZ, UR4, UR24 ;  /* 0x00000004ff187299 */ /* 0x000fe40008011618 */
[----:B------:R-:W-:Y:S02]  /*12c0*/  @UP2 USHF.R.U32.HI UR5, URZ, UR9, UR10 ;  /* 0x00000009ff052299 */ /* 0x000fe4000801160a */
[----:B------:R-:W-:Y:S01]  /*12d0*/  UMOV UR7, UR23 ;  /* 0x0000001700077c82 */ /* 0x000fe20008000000 */
[----:B------:R-:W-:Y:S01]  /*12e0*/  UMOV UR18, UR19 ;  /* 0x0000001300127c82 */ /* 0x000fe20008000000 */
[----:B------:R-:W-:-:S02]  /*12f0*/  @UP2 USHF.R.U32.HI UR6, URZ, UR9, UR7 ;  /* 0x00000009ff062299 */ /* 0x000fc40008011607 */
[----:B------:R-:W-:Y:S02]  /*1300*/  USHF.R.U32.HI UR18, URZ, UR13, UR18 ;  /* 0x0000000dff127299 */ /* 0x000fe40008011612 */
[----:B------:R-:W-:Y:S02]  /*1310*/  USEL UR4, UR20, UR24, !UP0 ;  /* 0x0000001814047287 */ /* 0x000fe4000c000000 */
[----:B------:R-:W-:Y:S02]  /*1320*/  UIMAD UR7, UR5, UR21, URZ ;  /* 0x00000015050772a4 */ /* 0x000fe4000f8e02ff */
[----:B------:R-:W-:Y:S02]  /*1330*/  USEL UR5, UR16, UR18, !UP1 ;  /* 0x0000001210057287 */ /* 0x000fe4000c800000 */
[----:B------:R-:W-:Y:S02]  /*1340*/  UIMAD UR12, UR6, UR21, URZ ;  /* 0x00000015060c72a4 */ /* 0x000fe4000f8e02ff */
[----:B------:R-:W-:-:S02]  /*1350*/  UISETP.GE.AND UP0, UPT, UR4, UR7, UPT ;  /* 0x000000070400728c */ /* 0x000fc4000bf06270 */
[----:B------:R-:W-:Y:S02]  /*1360*/  UIMAD.WIDE.U32 UR10, UR4, UR8, URZ ;  /* 0x00000008040a72a5 */ /* 0x000fe4000f8e00ff */
[----:B------:R-:W-:Y:S02]  /*1370*/  UISETP.GE.OR UP0, UPT, UR5, UR12, UP0 ;  /* 0x0000000c0500728c */ /* 0x000fe40008706670 */
[----:B------:R-:W-:Y:S02]  /*1380*/  UIMAD.WIDE.U32 UR12, UR5, UR8, URZ ;  /* 0x00000008050c72a5 */ /* 0x000fe4000f8e00ff */
[----:B------:R-:W-:Y:S01]  /*1390*/  UIADD3 UR10, UPT, UPT, -UR4, URZ, URZ ;  /* 0x000000ff040a7290 */ /* 0x000fe2000fffe1ff */
[----:B------:R-:W-:Y:S01]  /*13a0*/  UMOV UR8, UR11 ;  /* 0x0000000b00087c82 */ /* 0x000fe20008000000 */
[----:B------:R-:W-:Y:S02]  /*13b0*/  UIADD3 UR11, UPT, UPT, -UR5, URZ, URZ ;  /* 0x000000ff050b7290 */ /* 0x000fe4000fffe1ff */
[----:B------:R-:W-:-:S03]  /*13c0*/  USHF.R.U32.HI UR8, URZ, UR9, UR8 ;  /* 0x00000009ff087299 */ /* 0x000fc60008011608 */
[----:B------:R-:W-:Y:S01]  /*13d0*/  @!UP0 UMOV UR7, UR13 ;  /* 0x0000000d00078c82 */ /* 0x000fe20008000000 */
[----:B------:R-:W-:Y:S02]  /*13e0*/  UIMAD UR20, UR14, UR10, UR20 ;  /* 0x0000000a0e1472a4 */ /* 0x000fe4000f8e0214 */
[----:B------:R-:W-:Y:S02]  /*13f0*/  USEL UR8, UR4, UR8, !UP2 ;  /* 0x0000000804087287 */ /* 0x000fe4000d000000 */
[----:B------:R-:W-:Y:S02]  /*1400*/  @!UP0 USHF.R.U32.HI UR7, URZ, UR9, UR7 ;  /* 0x00000009ff078299 */ /* 0x000fe40008011607 */
[----:B------:R-:W-:Y:S02]  /*1410*/  UIADD3 UR9, UPT, UPT, -UR8, URZ, URZ ;  /* 0x000000ff08097290 */ /* 0x000fe4000fffe1ff */
[----:B------:R-:W-:Y:S02]  /*1420*/  @!UP0 USEL UR7, UR5, UR7, !UP2 ;  /* 0x0000000705078287 */ /* 0x000fe4000d000000 */
[----:B------:R-:W-:-:S02]  /*1430*/  UIMAD UR9, UR21, UR9, UR4 ;  /* 0x00000009150972a4 */ /* 0x000fc4000f8e0204 */
[----:B------:R-:W-:Y:S02]  /*1440*/  @!UP0 UIADD3 UR8, UPT, UPT, UR8, -UR7, URZ ;  /* 0x8000000708088290 */ /* 0x000fe4000fffe0ff */
[----:B------:R-:W-:Y:S02]  /*1450*/  @!UP0 UIMAD UR6, UR9, UR6, UR7 ;  /* 0x00000006090682a4 */ /* 0x000fe4000f8e0207 */
[----:B------:R-:W-:Y:S02]  /*1460*/  @!UP0 UIMAD UR4, UR8, UR21, UR5 ;  /* 0x00000015080482a4 */ /* 0x000fe4000f8e0205 */
[----:B------:R-:W-:Y:S02]  /*1470*/  UIMAD UR16, UR26, UR11, UR16 ;  /* 0x0000000b1a1072a4 */ /* 0x000fe4000f8e0210 */
[----:B------:R-:W-:Y:S01]  /*1480*/  UIMAD UR20, UR4, UR14, UR20 ;  /* 0x0000000e041472a4 */ /* 0x000fe2000f8e0214 */
[----:B------:R-:W-:Y:S02]  /*1490*/  @!UP0 UMOV UR5, UR6 ;  /* 0x0000000600058c82 */ /* 0x000fe40008000000 */
[----:B------:R-:W-:-:S12]  /*14a0*/  UIMAD UR16, UR5, UR26, UR16 ;  /* 0x0000001a051072a4 */ /* 0x000fd8000f8e0210 */
.L_x_18:
[----:B------:R-:W-:Y:S02]  /*14b0*/  UISETP.NE.AND UP1, UPT, UR27, 0x1, UPT ;  /* 0x000000011b00788c */ /* 0x000fe4000bf25270 */
[----:B------:R-:W-:Y:S02]  /*14c0*/  UISETP.NE.AND UP0, UPT, UR17, 0x2, UPT ;  /* 0x000000021100788c */ /* 0x000fe4000bf05270 */
[----:B------:R-:W-:-:S05]  /*14d0*/  ULOP3.LUT UR28, UR28, 0x800, URZ, 0xc0, !UPT ;  /* 0x000008001c1c7892 */ /* 0x000fca000f8ec0ff */
[----:B------:R-:W-:Y:S07]  /*14e0*/  BRA.U UP1, `(.L_x_19) ;  /* 0x0000000101447547 */ /* 0x000fee000b800000 */
[----:B------:R-:W1:Y:S01]  /*14f0*/  LDCU.128 UR8, c[0x0][0xb10] ;  /* 0x00016200ff0877ac */ /* 0x000e620008000c00 */
[----:B------:R-:W2:Y:S01]  /*1500*/  LDCU UR12, c[0x0][0xb0c] ;  /* 0x00016180ff0c77ac */ /* 0x000ea20008000800 */
[----:B------:R-:W3:Y:S01]  /*1510*/  LDCU UR13, c[0x0][0xb20] ;  /* 0x00016400ff0d77ac */ /* 0x000ee20008000800 */
[----:B-1----:R-:W-:Y:S02]  /*1520*/  UIMAD.WIDE.U32 UR6, UR16, UR8, URZ ;  /* 0x00000008100672a5 */ /* 0x002fe4000f8e00ff */
[----:B------:R-:W-:Y:S02]  /*1530*/  UIMAD.WIDE.U32 UR4, UR20, UR11, URZ ;  /* 0x0000000b140472a5 */ /* 0x000fe4000f8e00ff */
[----:B--2---:R-:W-:Y:S02]  /*1540*/  UISETP.NE.AND UP2, UPT, UR12, 0x1, UPT ;  /* 0x000000010c00788c */ /* 0x004fe4000bf45270 */
[----:B------:R-:W-:Y:S01]  /*1550*/  UISETP.NE.AND UP1, UPT, UR10, 0x1, UPT ;  /* 0x000000010a00788c */ /* 0x000fe2000bf25270 */
[----:B------:R-:W-:-:S02]  /*1560*/  UMOV UR6, UR7 ;  /* 0x0000000700067c82 */ /* 0x000fc40008000000 */
[----:B------:R-:W-:Y:S01]  /*1570*/  UMOV UR4, UR5 ;  /* 0x0000000500047c82 */ /* 0x000fe20008000000 */
[----:B------:R-:W-:Y:S02]  /*1580*/  USHF.R.U32.HI UR6, URZ, UR9, UR6 ;  /* 0x00000009ff067299 */ /* 0x000fe40008011606 */
[----:B---3--:R-:W-:Y:S02]  /*1590*/  USHF.R.U32.HI UR4, URZ, UR13, UR4 ;  /* 0x0000000dff047299 */ /* 0x008fe40008011604 */
[----:B------:R-:W-:Y:S02]  /*15a0*/  USEL UR5, UR16, UR6, !UP2 ;  /* 0x0000000610057287 */ /* 0x000fe4000d000000 */
[----:B------:R-:W-:-:S04]  /*15b0*/  USEL UR4, UR20, UR4, !UP1 ;  /* 0x0000000414047287 */ /* 0x000fc8000c800000 */
[----:B------:R-:W-:Y:S02]  /*15c0*/  UIADD3 UR6, UPT, UPT, UR5, -UR4, URZ ;  /* 0x8000000405067290 */ /* 0x000fe4000fffe0ff */
[----:B------:R-:W-:Y:S02]  /*15d0*/  UIADD3 UR4, UPT, UPT, -UR5, UR4, URZ ;  /* 0x0000000405047290 */ /* 0x000fe4000fffe1ff */
[----:B------:R-:W-:Y:S02]  /*15e0*/  UIMAD UR20, UR6, UR10, UR20 ;  /* 0x0000000a061472a4 */ /* 0x000fe4000f8e0214 */
[----:B------:R-:W-:-:S12]  /*15f0*/  UIMAD UR16, UR4, UR12, UR16 ;  /* 0x0000000c041072a4 */ /* 0x000fd8000f8e0210 */
.L_x_19:
[----:B------:R-:W-:Y:S05]  /*1600*/  BRA.U !UP5, `(.L_x_20) ;  /* 0x000000010d0c7547 */ /* 0x000fea000b800000 */
[----:B------:R-:W-:Y:S01]  /*1610*/  UCGABAR_WAIT ;  /* 0x0000000000007dc7 */ /* 0x000fe20008000000 */
[----:B------:R-:W-:Y:S01]  /*1620*/  CCTL.IVALL ;  /* 0x00000000ff00798f */ /* 0x000fe20002000000 */
[----:B------:R-:W-:Y:S05]  /*1630*/  BRA `(.L_x_21) ;  /* 0x0000000000047947 */ /* 0x000fea0003800000 */
.L_x_20:
[----:B------:R-:W-:Y:S06]  /*1640*/  BAR.SYNC.DEFER_BLOCKING 0x0 ;  /* 0x0000000000007b1d */ /* 0x000fec0000010000 */
.L_x_21:
[----:B------:R-:W-:Y:S05]  /*1650*/  BRA.U UP0, `(.L_x_22) ;  /* 0x0000001100a07547 */ /* 0x000fea000b800000 */
[----:B------:R-:W1:Y:S01]  /*1660*/  LDCU UR6, c[0x0][0x38c] ;  /* 0x00007180ff0677ac */ /* 0x000e620008000800 */
[----:B------:R-:W2:Y:S01]  /*1670*/  S2UR UR8, SR_CgaCtaId ;  /* 0x00000000000879c3 */ /* 0x000ea20000008800 */
[----:B------:R-:W-:Y:S01]  /*1680*/  PLOP3.LUT P1, PT, PT, PT, UP3, 0x80, 0x8 ;  /* 0x000000000008781c */ /* 0x000fe20003f2f038 */
[----:B------:R-:W-:Y:S01]  /*1690*/  IMAD.MOV.U32 R12, RZ, RZ, 0x1 ;  /* 0x00000001ff0c7424 */ /* 0x000fe200078e00ff */
[----:B------:R-:W-:Y:S01]  /*16a0*/  UMOV UR7, 0x400 ;  /* 0x0000040000077882 */ /* 0x000fe20000000000 */
[----:B------:R-:W-:Y:S01]  /*16b0*/  UISETP.NE.AND UP1, UPT, UR17, URZ, UPT ;  /* 0x000000ff1100728c */ /* 0x000fe2000bf25270 */
[----:B------:R-:W-:Y:S02]  /*16c0*/  ISETP.EQ.OR P2, PT, R0, RZ, P3 ;  /* 0x000000ff0000720c */ /* 0x000fe40001f42670 */
[----:B------:R-:W-:Y:S02]  /*16d0*/  CS2R R10, SRZ ;  /* 0x00000000000a7805 */ /* 0x000fe4000001ff00 */
[----:B------:R-:W-:Y:S01]  /*16e0*/  PLOP3.LUT P1, PT, P1, PT, PT, 0x8, 0x80 ;  /* 0x000000000080781c */ /* 0x000fe20000f2e170 */
[----:B------:R-:W-:Y:S01]  /*16f0*/  IMAD.MOV.U32 R9, RZ, RZ, RZ ;  /* 0x000000ffff097224 */ /* 0x000fe200078e00ff */
[----:B------:R-:W3:Y:S01]  /*1700*/  LDCU UR40, c[0x0][0x370] ;  /* 0x00006e00ff2877ac */ /* 0x000ee20008000800 */
[----:B------:R-:W-:Y:S01]  /*1710*/  IMAD.MOV.U32 R8, RZ, RZ, 0x1 ;  /* 0x00000001ff087424 */ /* 0x000fe200078e00ff */
[----:B------:R-:W4:Y:S01]  /*1720*/  LDCU.64 UR26, c[0x0][0x348] ;  /* 0x00006900ff1a77ac */ /* 0x000f220008000a00 */
[----:B-1----:R-:W-:-:S02]  /*1730*/  UIADD3 UR5, UPT, UPT, UR6, 0x1f, URZ ;  /* 0x0000001f06057890 */ /* 0x002fc4000fffe0ff */
[----:B------:R-:W-:Y:S02]  /*1740*/  USHF.R.U32.HI UR45, URZ, 0x5, UR28 ;  /* 0x00000005ff2d7899 */ /* 0x000fe4000801161c */
[----:B------:R-:W-:Y:S02]  /*1750*/  USHF.R.S32.HI UR4, URZ, 0x1f, UR5 ;  /* 0x0000001fff047899 */ /* 0x000fe40008011405 */
[----:B------:R-:W-:Y:S02]  /*1760*/  UIADD3 UR46, UPT, UPT, UR6, 0x3e, URZ ;  /* 0x0000003e062e7890 */ /* 0x000fe4000fffe0ff */
[----:B------:R-:W-:Y:S02]  /*1770*/  ULEA.HI UR4, UR4, UR5, URZ, 0x5 ;  /* 0x0000000504047291 */ /* 0x000fe4000f8f28ff */
[----:B------:R-:W-:Y:S02]  /*1780*/  UIADD3 UR5, UPT, UPT, UR6, -0x1, URZ ;  /* 0xffffffff06057890 */ /* 0x000fe4000fffe0ff */
[----:B------:R-:W-:-:S02]  /*1790*/  USHF.R.S32.HI UR43, URZ, 0x5, UR4 ;  /* 0x00000005ff2b7899 */ /* 0x000fc40008011404 */
[----:B------:R-:W-:Y:S02]  /*17a0*/  UISETP.GE.U32.AND UP2, UPT, UR5, -0x3f, UPT ;  /* 0xffffffc10500788c */ /* 0x000fe4000bf46070 */
[----:B------:R-:W-:Y:S02]  /*17b0*/  UISETP.LT.U32.AND UP0, UPT, UR43, 0x3, UPT ;  /* 0x000000032b00788c */ /* 0x000fe4000bf01070 */
[----:B--2---:R-:W-:Y:S02]  /*17c0*/  ULEA UR7, UR8, UR7, 0x18 ;  /* 0x0000000708077291 */ /* 0x004fe4000f8ec0ff */
[----:B------:R-:W-:Y:S02]  /*17d0*/  USEL UR41, UR43, 0x3, UP0 ;  /* 0x000000032b297887 */ /* 0x000fe40008000000 */
[----:B------:R-:W-:Y:S02]  /*17e0*/  ULEA UR29, UR28, UR7, 0x2 ;  /* 0x000000071c1d7291 */ /* 0x000fe4000f8e10ff */
[----:B------:R-:W-:-:S02]  /*17f0*/  UIADD3 UR21, UPT, UPT, UR41, -0x1, URZ ;  /* 0xffffffff29157890 */ /* 0x000fc4000fffe0ff */
[----:B------:R-:W-:Y:S01]  /*1800*/  @UP2 UIADD3 UR21, UPT, UPT, UR41, URZ, URZ ;  /* 0x000000ff29152290 */ /* 0x000fe2000fffe0ff */
[----:B------:R-:W1:Y:S01]  /*1810*/  LDCU UR39, c[0x0][0x374] ;  /* 0x00006e80ff2777ac */ /* 0x000e620008000800 */
[----:B------:R-:W-:Y:S02]  /*1820*/  USEL UR24, UR48, 0x2, UP1 ;  /* 0x0000000230187887 */ /* 0x000fe40008800000 */
[----:B------:R-:W-:Y:S02]  /*1830*/  UIADD3 UR29, UPT, UPT, UR29, 0x8400, URZ ;  /* 0x000084001d1d7890 */ /* 0x000fe4000fffe0ff */
[----:B------:R-:W-:Y:S02]  /*1840*/  UIADD3 UR44, UPT, UPT, UR43, -UR41, URZ ;  /* 0x800000292b2c7290 */ /* 0x000fe4000fffe0ff */
[----:B------:R-:W-:Y:S01]  /*1850*/  UIADD3 UR21, UPT, UPT, UR21, 0x1, URZ ;  /* 0x0000000115157890 */ /* 0x000fe2000fffe0ff */
[----:B---34-:R-:W-:-:S11]  /*1860*/  UMOV UR5, URZ ;  /* 0x000000ff00057c82 */ /* 0x018fd60008000000 */
.L_x_42:
[----:B------:R-:W2:Y:S02]  /*1870*/  S2UR UR4, SR_CgaCtaId ;  /* 0x00000000000479c3 */ /* 0x000ea40000008800 */
[----:B--2---:R-:W-:-:S09]  /*1880*/  UISETP.NE.AND UP0, UPT, UR4, URZ, UPT ;  /* 0x000000ff0400728c */ /* 0x004fd2000bf05270 */
[----:B------:R-:W-:Y:S05]  /*1890*/  BRA.U UP0, `(.L_x_23) ;  /* 0x0000000100287547 */ /* 0x000fea000b800000 */
[----:B------:R-:W-:Y:S02]  /*18a0*/  LEA R0, R9, UR7, 0x3 ;  /* 0x0000000709007c11 */ /* 0x000fe4000f8e18ff */
[----:B------:R-:W-:-:S04]  /*18b0*/  SHF.L.U32 R2, R8, 0x1f, RZ ;  /* 0x0000001f08027819 */ /* 0x000fc800000006ff */
[----:B------:R-:W2:Y:S02]  /*18c0*/  SYNCS.PHASECHK.TRANS64.TRYWAIT P0, [R0+URZ+0xf0], R2 ;  /* 0x0000f002000075a7 */ /* 0x000ea400080011ff */
[----:B--2---:R-:W-:Y:S05]  /*18d0*/  @!P0 BRA `(.L_x_24) ;  /* 0x0000006c00b08947 */ /* 0x004fea0003800000 */
.L_x_137:
[----:B------:R-:W-:Y:S01]  /*18e0*/  VIADD R9, R9, 0x1 ;  /* 0x0000000109097836 */ /* 0x000fe20000000000 */
[----:B------:R2:W-:Y:S04]  /*18f0*/  SYNCS.ARRIVE.TRANS64.A1T0 RZ, [R0+URZ+0xe0], RZ ;  /* 0x0000e0ff00ff79a7 */ /* 0x0005e800081000ff */
[----:B------:R-:W-:-:S04]  /*1900*/  ISETP.NE.AND P0, PT, R9, 0x2, PT ;  /* 0x000000020900780c */ /* 0x000fc80003f05270 */
[----:B------:R-:W-:Y:S02]  /*1910*/  SEL R9, R9, RZ, P0 ;  /* 0x000000ff09097207 */ /* 0x000fe40000000000 */
[----:B--2---:R-:W-:-:S04]  /*1920*/  SEL R0, RZ, 0x1, P0 ;  /* 0x00000001ff007807 */ /* 0x004fc80000000000 */
[----:B------:R-:W-:-:S07]  /*1930*/  LOP3.LUT R8, R8, R0, RZ, 0x3c, !PT ;  /* 0x0000000008087212 */ /* 0x000fce00078e3cff */
.L_x_23:
[----:B------:R-:W-:Y:S01]  /*1940*/  ULEA UR4, UR5, UR7, 0x3 ;  /* 0x0000000705047291 */ /* 0x000fe2000f8e18ff */
[----:B------:R-:W-:Y:S01]  /*1950*/  SHF.L.U32 R0, R12, 0x1f, RZ ;  /* 0x0000001f0c007819 */ /* 0x000fe200000006ff */
[----:B------:R-:W-:Y:S02]  /*1960*/  UISETP.GE.U32.AND UP0, UPT, UR46, 0x3f, UPT ;  /* 0x0000003f2e00788c */ /* 0x000fe4000bf06070 */
[----:B------:R-:W-:Y:S02]  /*1970*/  USHF.L.U32 UR11, UR20, 0x6, URZ ;  /* 0x00000006140b7899 */ /* 0x000fe400080006ff */
[----:B------:R-:W-:Y:S01]  /*1980*/  ULEA UR35, UR16, UR45, 0x7 ;  /* 0x0000002d10237291 */ /* 0x000fe2000f8e38ff */
[----:B------:R-:W-:Y:S02]  /*1990*/  UMOV UR13, URZ ;  /* 0x000000ff000d7c82 */ /* 0x000fe40008000000 */
[----:B------:R2:W3:Y:S02]  /*19a0*/  SYNCS.PHASECHK.TRANS64.TRYWAIT P0, [UR4+0x18], R0 ;  /* 0x00001800ff0075a7 */ /* 0x0004e40008001104 */
[----:B------:R-:W-:Y:S07]  /*19b0*/  BRA.U !UP0, `(.L_x_25) ;  /* 0x0000000108c07547 */ /* 0x000fee000b800000 */
[----:B------:R-:W-:Y:S01]  /*19c0*/  UMOV UR6, URZ ;  /* 0x000000ff00067c82 */ /* 0x000fe20008000000 */
[----:B------:R-:W-:-:S05]  /*19d0*/  UMOV UR4, UR5 ;  /* 0x0000000500047c82 */ /* 0x000fca0008000000 */
.L_x_31:
[----:B------:R-:W-:Y:S01]  /*19e0*/  ULEA UR33, UR4, UR7, 0x3 ;  /* 0x0000000704217291 */ /* 0x000fe2000f8e18ff */
[----:B---3--:R-:W-:Y:S01]  /*19f0*/  @!P3 MOV R2, 0x6000 ;  /* 0x000060000002b802 */ /* 0x008fe20000000f00 */
[----:B-1-3--:R-:W-:Y:S10]  /*1a00*/  @P0 BRA `(.L_x_26) ;  /* 0x00000000000c0947 */ /* 0x00aff40003800000 */
[----:B------:R-:W-:-:S04]  /*1a10*/  SHF.L.U32 R3, R12, 0x1f, RZ ;  /* 0x0000001f0c037819 */ /* 0x000fc800000006ff */
[----:B------:R-:W3:Y:S02]  /*1a20*/  SYNCS.PHASECHK.TRANS64.TRYWAIT P0, [UR33+0x18], R3 ;  /* 0x00001803ff0075a7 */ /* 0x000ee40008001121 */
[----:B---3--:R-:W-:Y:S05]  /*1a30*/  @!P0 BRA `(.L_x_27) ;  /* 0x0000006c006c8947 */ /* 0x008fea0003800000 */
.L_x_26:
[----:B------:R3:W-:Y:S01]  /*1a40*/  @!P3 SYNCS.ARRIVE.TRANS64 RZ, [UR33], R2 ;  /* 0x00000002ffffb9a7 */ /* 0x0007e20008000021 */
[----:B------:R-:W-:-:S04]  /*1a50*/  ULOP3.LUT UR5, UR24, 0x2, URZ, 0xfc, !UPT ;  /* 0x0000000218057892 */ /* 0x000fc8000f8efcff */
[----:B------:R-:W-:-:S09]  /*1a60*/  UISETP.NE.AND UP0, UPT, UR5, 0x2, UPT ;  /* 0x000000020500788c */ /* 0x000fd2000bf05270 */
[----:B------:R-:W-:Y:S05]  /*1a70*/  BRA.U UP0, `(.L_x_28) ;  /* 0x0000000100047547 */ /* 0x000fea000b800000 */
[----:B-1----:R-:W-:Y:S05]  /*1a80*/  BPT.TRAP 0x1 ;  /* 0x000000040000795c */ /* 0x002fea0000300000 */
.L_x_28:
[----:B------:R-:W-:Y:S04]  /*1a90*/  BSSY.RECONVERGENT B0, `(.L_x_29) ;  /* 0x0000003000007945 */ /* 0x000fe80003800200 */
[----:B------:R-:W-:Y:S05]  /*1aa0*/  @P2 BRA `(.L_x_30) ;  /* 0x0000000000042947 */ /* 0x000fea0003800000 */
[----:B-1----:R-:W-:Y:S05]  /*1ab0*/  BPT.TRAP 0x1 ;  /* 0x000000040000795c */ /* 0x002fea0000300000 */
.L_x_30:
[----:B-1----:R-:W-:Y:S05]  /*1ac0*/  BSYNC.RECONVERGENT B0 ;  /* 0x0000000000007941 */ /* 0x002fea0003800200 */
.L_x_29:
[----:B------:R-:W-:Y:S02]  /*1ad0*/  UIADD3 UR5, UPT, UPT, UR4, 0x1, URZ ;  /* 0x0000000104057890 */ /* 0x000fe4000fffe0ff */
[----:B------:R-:W-:Y:S02]  /*1ae0*/  UIADD3 UR16, UP1, UPT, UR26, 0x80, URZ ;  /* 0x000000801a107890 */ /* 0x000fe4000ff3e0ff */
[----:B------:R-:W-:Y:S02]  /*1af0*/  UISETP.NE.AND UP0, UPT, UR5, 0x3, UPT ;  /* 0x000000030500788c */ /* 0x000fe4000bf05270 */
[----:B------:R-:W-:Y:S02]  /*1b00*/  USHF.L.U32 UR34, UR6, 0x5, URZ ;  /* 0x0000000506227899 */ /* 0x000fe400080006ff */
[----:B------:R-:W-:Y:S02]  /*1b10*/  USEL UR9, URZ, 0x1, UP0 ;  /* 0x00000001ff097887 */ /* 0x000fe40008000000 */
[----:B------:R-:W-:-:S02]  /*1b20*/  USEL UR5, UR5, URZ, UP0 ;  /* 0x000000ff05057287 */ /* 0x000fc40008000000 */
[----:B------:R-:W-:Y:S02]  /*1b30*/  UIADD3 UR14, UP0, UPT, UR26, 0x180, URZ ;  /* 0x000001801a0e7890 */ /* 0x000fe4000ff1e0ff */
[----:B------:R-:W-:Y:S01]  /*1b40*/  ULEA UR8, UR5, UR7, 0x3 ;  /* 0x0000000705087291 */ /* 0x000fe2000f8e18ff */
[----:B------:R-:W-:Y:S01]  /*1b50*/  LOP3.LUT R12, R12, UR9, RZ, 0x3c, !PT ;  /* 0x000000090c0c7c12 */ /* 0x000fe2000f8e3cff */
[----:B------:R-:W-:Y:S02]  /*1b60*/  ULEA UR9, UR4, UR28, 0xc ;  /* 0x0000001c04097291 */ /* 0x000fe4000f8e60ff */
[----:B------:R-:W-:Y:S01]  /*1b70*/  UIADD3.X UR17, UPT, UPT, URZ, UR27, URZ, UP1, !UPT ;  /* 0x0000001bff117290 */ /* 0x000fe20008ffe4ff */
[----:B--2---:R-:W-:Y:S01]  /*1b80*/  SHF.L.U32 R0, R12, 0x1f, RZ ;  /* 0x0000001f0c007819 */ /* 0x004fe200000006ff */
[----:B------:R-:W-:Y:S02]  /*1b90*/  ULEA UR9, UR9, UR7, 0x2 ;  /* 0x0000000709097291 */ /* 0x000fe4000f8e10ff */
[----:B------:R-:W-:Y:S01]  /*1ba0*/  UIADD3.X UR15, UPT, UPT, URZ, UR27, URZ, UP0, !UPT ;  /* 0x0000001bff0f7290 */ /* 0x000fe200087fe4ff */
[----:B------:R4:W1:Y:S01]  /*1bb0*/  SYNCS.PHASECHK.TRANS64.TRYWAIT P0, [UR8+0x18], R0 ;  /* 0x00001800ff0075a7 */ /* 0x0008620008001108 */
[----:B------:R-:W-:-:S02]  /*1bc0*/  ULEA UR8, UR4, UR7, 0xd ;  /* 0x0000000704087291 */ /* 0x000fc4000f8e68ff */
[----:B------:R-:W-:Y:S02]  /*1bd0*/  UIADD3 UR32, UPT, UPT, UR9, 0x8400, URZ ;  /* 0x0000840009207890 */ /* 0x000fe4000fffe0ff */
[----:B------:R-:W-:Y:S01]  /*1be0*/  UIADD3 UR8, UPT, UPT, UR8, 0x14400, URZ ;  /* 0x0001440008087890 */ /* 0x000fe2000fffe0ff */
[----:B------:R-:W-:Y:S01]  /*1bf0*/  UMOV UR13, 0x30000 ;  /* 0x00030000000d7882 */ /* 0x000fe20000000000 */
[----:B------:R-:W-:Y:S01]  /*1c00*/  UMOV UR18, 0x0 ;  /* 0x0000000000127882 */ /* 0x000fe20000000000 */
[----:B------:R-:W-:Y:S01]  /*1c10*/  UMOV UR19, 0x10000000 ;  /* 0x1000000000137882 */ /* 0x000fe20000000000 */
[----:B------:R-:W-:Y:S01]  /*1c20*/  UMOV UR12, UR36 ;  /* 0x00000024000c7c82 */ /* 0x000fe20008000000 */
[----:B------:R-:W-:Y:S01]  /*1c30*/  UMOV UR9, UR33 ;  /* 0x0000002100097c82 */ /* 0x000fe20008000000 */
[----:B------:R-:W-:Y:S01]  /*1c40*/  UMOV UR10, UR34 ;  /* 0x00000022000a7c82 */ /* 0x000fe20008000000 */
[----:B------:R2:W-:Y:S01]  /*1c50*/  UTMALDG.3D.MULTICAST [UR32], [UR16], UR13, desc[UR18] ;  /* 0x00001220100073b4 */ /* 0x0005e2000801180d */
[----:B------:R-:W-:Y:S01]  /*1c60*/  UIADD3 UR6, UPT, UPT, UR6, 0x1, URZ ;  /* 0x0000000106067890 */ /* 0x000fe2000fffe0ff */
[----:B------:R-:W-:-:S03]  /*1c70*/  UMOV UR4, UR5 ;  /* 0x0000000500047c82 */ /* 0x000fc60008000000 */
[----:B------:R-:W-:Y:S01]  /*1c80*/  UISETP.NE.AND UP0, UPT, UR6, UR21, UPT ;  /* 0x000000150600728c */ /* 0x000fe2000bf05270 */
[----:B------:R4:W-:Y:S01]  /*1c90*/  UTMALDG.3D [UR8], [UR14], desc[UR18] ;  /* 0x000012080e0075b4 */ /* 0x0009e20008011000 */
[----:B--2---:R-:W-:-:S07]  /*1ca0*/  UMOV UR13, UR21 ;  /* 0x00000015000d7c82 */ /* 0x004fce0008000000 */
[----:B----4-:R-:W-:Y:S05]  /*1cb0*/  BRA.U UP0, `(.L_x_31) ;  /* 0xfffffffd00487547 */ /* 0x010fea000b83ffff */
.L_x_25:
[----:B------:R-:W-:Y:S01]  /*1cc0*/  ULEA UR4, UR5, UR7, 0x3 ;  /* 0x0000000705047291 */ /* 0x000fe2000f8e18ff */
[----:B--2---:R-:W-:Y:S01]  /*1cd0*/  SHF.L.U32 R0, R12, 0x1f, RZ ;  /* 0x0000001f0c007819 */ /* 0x004fe200000006ff */
[----:B------:R-:W-:Y:S01]  /*1ce0*/  @!P1 SYNCS.ARRIVE.TRANS64.A1T0 RZ, [UR7+0x78], RZ ;  /* 0x000078ffffff99a7 */ /* 0x000fe20008100007 */
[----:B------:R-:W-:-:S06]  /*1cf0*/  UISETP.GT.AND UP0, UPT, UR43, UR41, UPT ;  /* 0x000000292b00728c */ /* 0x000fcc000bf04270 */
[----:B-1-3--:R1:W2:Y:S03]  /*1d00*/  SYNCS.PHASECHK.TRANS64.TRYWAIT P0, [UR4+0x18], R0 ;  /* 0x00001800ff0075a7 */ /* 0x00a2a60008001104 */
[----:B------:R-:W-:Y:S05]  /*1d10*/  BRA.U !UP0, `(.L_x_32) ;  /* 0x0000000108bc7547 */ /* 0x000fea000b800000 */
[----:B------:R-:W-:Y:S01]  /*1d20*/  UIADD3 UR25, UPT, UPT, UR44, UR13, URZ ;  /* 0x0000000d2c197290 */ /* 0x000fe2000fffe0ff */
[----:B------:R-:W-:-:S11]  /*1d30*/  UMOV UR4, UR5 ;  /* 0x0000000500047c82 */ /* 0x000fd60008000000 */
.L_x_38:
[----:B------:R-:W-:Y:S01]  /*1d40*/  ULEA UR17, UR4, UR7, 0x3 ;  /* 0x0000000704117291 */ /* 0x000fe2000f8e18ff */
[----:B--2---:R-:W-:Y:S01]  /*1d50*/  @!P3 MOV R2, 0x6000 ;  /* 0x000060000002b802 */ /* 0x004fe20000000f00 */
[----:B--2-4-:R-:W-:Y:S10]  /*1d60*/  @P0 BRA `(.L_x_33) ;  /* 0x00000000000c0947 */ /* 0x014ff40003800000 */
[----:B------:R-:W-:-:S04]  /*1d70*/  SHF.L.U32 R3, R12, 0x1f, RZ ;  /* 0x0000001f0c037819 */ /* 0x000fc800000006ff */
[----:B------:R-:W2:Y:S02]  /*1d80*/  SYNCS.PHASECHK.TRANS64.TRYWAIT P0, [UR17+0x18], R3 ;  /* 0x00001803ff0075a7 */ /* 0x000ea40008001111 */
[----:B--2---:R-:W-:Y:S05]  /*1d90*/  @!P0 BRA `(.L_x_34) ;  /* 0x0000006800ac8947 */ /* 0x004fea0003800000 */
.L_x_33:
[----:B------:R2:W-:Y:S01]  /*1da0*/  @!P3 SYNCS.ARRIVE.TRANS64 RZ, [UR17], R2 ;  /* 0x00000002ffffb9a7 */ /* 0x0005e20008000011 */
[----:B------:R-:W-:-:S04]  /*1db0*/  ULOP3.LUT UR5, UR24, 0x2, URZ, 0xfc, !UPT ;  /* 0x0000000218057892 */ /* 0x000fc8000f8efcff */
[----:B------:R-:W-:-:S09]  /*1dc0*/  UISETP.NE.AND UP0, UPT, UR5, 0x2, UPT ;  /* 0x000000020500788c */ /* 0x000fd2000bf05270 */
[----:B------:R-:W-:Y:S05]  /*1dd0*/  BRA.U UP0, `(.L_x_35) ;  /* 0x0000000100047547 */ /* 0x000fea000b800000 */
[----:B------:R-:W-:Y:S05]  /*1de0*/  BPT.TRAP 0x1 ;  /* 0x000000040000795c */ /* 0x000fea0000300000 */
.L_x_35:
[----:B------:R-:W-:Y:S04]  /*1df0*/  BSSY.RECONVERGENT B0, `(.L_x_36) ;  /* 0x0000003000007945 */ /* 0x000fe80003800200 */
[----:B------:R-:W-:Y:S05]  /*1e00*/  @P2 BRA `(.L_x_37) ;  /* 0x0000000000042947 */ /* 0x000fea0003800000 */
[----:B------:R-:W-:Y:S05]  /*1e10*/  BPT.TRAP 0x1 ;  /* 0x000000040000795c */ /* 0x000fea0000300000 */
.L_x_37:
[----:B------:R-:W-:Y:S05]  /*1e20*/  BSYNC.RECONVERGENT B0 ;  /* 0x0000000000007941 */ /* 0x000fea0003800200 */
.L_x_36:
[----:B------:R-:W-:Y:S02]  /*1e30*/  UIADD3 UR5, UPT, UPT, UR4, 0x1, URZ ;  /* 0x0000000104057890 */ /* 0x000fe4000fffe0ff */
[----:B------:R-:W-:Y:S02]  /*1e40*/  UIADD3 UR14, UP1, UPT, UR26, 0x80, URZ ;  /* 0x000000801a0e7890 */ /* 0x000fe4000ff3e0ff */
[----:B------:R-:W-:Y:S02]  /*1e50*/  UISETP.NE.AND UP0, UPT, UR5, 0x3, UPT ;  /* 0x000000030500788c */ /* 0x000fe4000bf05270 */
[----:B------:R-:W-:Y:S02]  /*1e60*/  USHF.L.U32 UR18, UR13, 0x5, URZ ;  /* 0x000000050d127899 */ /* 0x000fe400080006ff */
[----:B------:R-:W-:Y:S02]  /*1e70*/  USEL UR8, URZ, 0x1, UP0 ;  /* 0x00000001ff087887 */ /* 0x000fe40008000000 */
[----:B------:R-:W-:-:S02]  /*1e80*/  USEL UR5, UR5, URZ, UP0 ;  /* 0x000000ff05057287 */ /* 0x000fc40008000000 */
[----:B------:R-:W-:Y:S02]  /*1e90*/  UIADD3 UR22, UP0, UPT, UR26, 0x180, URZ ;  /* 0x000001801a167890 */ /* 0x000fe4000ff1e0ff */
[----:B------:R-:W-:Y:S01]  /*1ea0*/  LOP3.LUT R12, R12, UR8, RZ, 0x3c, !PT ;  /* 0x000000080c0c7c12 */ /* 0x000fe2000f8e3cff */
[----:B------:R-:W-:Y:S02]  /*1eb0*/  ULEA UR6, UR5, UR7, 0x3 ;  /* 0x0000000705067291 */ /* 0x000fe4000f8e18ff */
[----:B------:R-:W-:Y:S01]  /*1ec0*/  ULEA UR8, UR4, UR7, 0xd ;  /* 0x0000000704087291 */ /* 0x000fe2000f8e68ff */
[----:B-1----:R-:W-:Y:S01]  /*1ed0*/  SHF.L.U32 R0, R12, 0x1f, RZ ;  /* 0x0000001f0c007819 */ /* 0x002fe200000006ff */
[----:B------:R-:W-:Y:S02]  /*1ee0*/  ULEA UR16, UR4, UR29, 0xe ;  /* 0x0000001d04107291 */ /* 0x000fe4000f8e70ff */
[----:B------:R-:W-:Y:S02]  /*1ef0*/  UIADD3.X UR15, UPT, UPT, URZ, UR27, URZ, UP1, !UPT ;  /* 0x0000001bff0f7290 */ /* 0x000fe40008ffe4ff */
[----:B------:R-:W-:Y:S01]  /*1f00*/  UIADD3 UR8, UPT, UPT, UR8, 0x14400, URZ ;  /* 0x0001440008087890 */ /* 0x000fe2000fffe0ff */
[----:B------:R3:W4:Y:S01]  /*1f10*/  SYNCS.PHASECHK.TRANS64.TRYWAIT P0, [UR6+0x18], R0 ;  /* 0x00001800ff0075a7 */ /* 0x0007220008001106 */
[----:B------:R-:W-:Y:S01]  /*1f20*/  UIADD3.X UR23, UPT, UPT, URZ, UR27, URZ, UP0, !UPT ;  /* 0x0000001bff177290 */ /* 0x000fe200087fe4ff */
[----:B------:R-:W-:Y:S01]  /*1f30*/  UMOV UR6, 0x30000 ;  /* 0x0003000000067882 */ /* 0x000fe20000000000 */
[----:B------:R-:W-:Y:S01]  /*1f40*/  UMOV UR30, 0x0 ;  /* 0x00000000001e7882 */ /* 0x000fe20000000000 */
[----:B------:R-:W-:Y:S01]  /*1f50*/  UMOV UR31, 0x10000000 ;  /* 0x10000000001f7882 */ /* 0x000fe20000000000 */
[----:B------:R-:W-:Y:S01]  /*1f60*/  UMOV UR19, UR35 ;  /* 0x0000002300137c82 */ /* 0x000fe20008000000 */
[----:B------:R-:W-:Y:S01]  /*1f70*/  UMOV UR20, UR36 ;  /* 0x0000002400147c82 */ /* 0x000fe20008000000 */
[----:B------:R-:W-:Y:S01]  /*1f80*/  UMOV UR12, UR36 ;  /* 0x00000024000c7c82 */ /* 0x000fe20008000000 */
[----:B------:R-:W-:Y:S01]  /*1f90*/  UMOV UR9, UR17 ;  /* 0x0000001100097c82 */ /* 0x000fe20008000000 */
[----:B------:R-:W-:Y:S01]  /*1fa0*/  UMOV UR10, UR18 ;  /* 0x00000012000a7c82 */ /* 0x000fe20008000000 */
[----:B------:R3:W-:Y:S01]  /*1fb0*/  UTMALDG.3D.MULTICAST [UR16], [UR14], UR6, desc[UR30] ;  /* 0x00001e100e0073b4 */ /* 0x0007e20008011806 */
[----:B------:R-:W-:Y:S01]  /*1fc0*/  UIADD3 UR13, UPT, UPT, UR13, 0x1, URZ ;  /* 0x000000010d0d7890 */ /* 0x000fe2000fffe0ff */
[----:B------:R-:W-:-:S03]  /*1fd0*/  UMOV UR4, UR5 ;  /* 0x0000000500047c82 */ /* 0x000fc60008000000 */
[----:B------:R-:W-:Y:S01]  /*1fe0*/  UISETP.NE.AND UP0, UPT, UR13, UR25, UPT ;  /* 0x000000190d00728c */ /* 0x000fe2000bf05270 */
[----:B------:R3:W-:Y:S08]  /*1ff0*/  UTMALDG.3D [UR8], [UR22], desc[UR30] ;  /* 0x00001e08160075b4 */ /* 0x0007f00008011000 */
[----:B---3--:R-:W-:Y:S05]  /*2000*/  BRA.U UP0, `(.L_x_38) ;  /* 0xfffffffd004c7547 */ /* 0x008fea000b83ffff */
.L_x_32:
[C---:B------:R-:W-:Y:S01]  /*2010*/  LEA R3, R11.reuse, UR7, 0x3 ;  /* 0x000000070b037c11 */ /* 0x040fe2000f8e18ff */
[----:B------:R-:W-:Y:S01]  /*2020*/  NOP ;  /* 0x0000000000007918 */ /* 0x000fe20000000000 */
[----:B-1----:R-:W-:Y:S02]  /*2030*/  SHF.L.U32 R0, R10, 0x1f, RZ ;  /* 0x0000001f0a007819 */ /* 0x002fe400000006ff */
[----:B------:R-:W-:Y:S02]  /*2040*/  LEA R4, R11, UR7, 0x4 ;  /* 0x000000070b047c11 */ /* 0x000fe4000f8e20ff */
[----:B--2-4-:R-:W1:Y:S02]  /*2050*/  SYNCS.PHASECHK.TRANS64.TRYWAIT P0, [R3+URZ+0x80], R0 ;  /* 0x00008000030075a7 */ /* 0x014e6400080011ff */
[----:B-1----:R-:W-:Y:S05]  /*2060*/  @!P0 BRA `(.L_x_39) ;  /* 0x0000006800108947 */ /* 0x002fea0003800000 */
.L_x_140:
[----:B------:R-:W2:Y:S01]  /*2070*/  LDS.128 R4, [R4+0x110] ;  /* 0x0001100004047984 */ /* 0x000ea20000000c00 */
[----:B------:R-:W-:Y:S01]  /*2080*/  UISETP.GE.AND UP0, UPT, UR42, 0x1, UPT ;  /* 0x000000012a00788c */ /* 0x000fe2000bf06270 */
[----:B------:R-:W-:Y:S01]  /*2090*/  @!PT LDS RZ, [RZ] ;  /* 0x00000000fffff984 */ /* 0x000fe20000000800 */
[----:B------:R-:W-:Y:S01]  /*20a0*/  @!PT LDS RZ, [RZ] ;  /* 0x00000000fffff984 */ /* 0x000fe20000000800 */
[----:B------:R-:W-:Y:S01]  /*20b0*/  @!PT LDS RZ, [RZ] ;  /* 0x00000000fffff984 */ /* 0x000fe20000000800 */
[----:B------:R-:W-:Y:S01]  /*20c0*/  @!PT LDS RZ, [RZ] ;  /* 0x00000000fffff984 */ /* 0x000fe20000000800 */
[----:B------:R3:W-:Y:S06]  /*20d0*/  MEMBAR.ALL.CTA ;  /* 0x0000000000007992 */ /* 0x0007ec0000008000 */
[----:B---3--:R-:W3:Y:S01]  /*20e0*/  FENCE.VIEW.ASYNC.S ;  /* 0x00000000000073c6 */ /* 0x008ee20000000000 */
[----:B--2---:R-:W-:-:S13]  /*20f0*/  LOP3.LUT P0, RZ, R6, 0x1, RZ, 0xc0, !PT ;  /* 0x0000000106ff7812 */ /* 0x004fda000780c0ff */
[----:B---3--:R-:W-:Y:S01]  /*2100*/  VOTEU.ANY UP1, P0 ;  /* 0x0000000000ff7886 */ /* 0x008fe20000020100 */
[----:B------:R-:W-:-:S13]  /*2110*/  PLOP3.LUT P0, PT, PT, PT, UP1, 0x80, 0x8 ;  /* 0x000000000008781c */ /* 0x000fda0003f0f018 */
[----:B-1----:R-:W-:Y:S02]  /*2120*/  @P0 LOP3.LUT R0, R5, 0xffff, RZ, 0xc0, !PT ;  /* 0x0000ffff05000812 */ /* 0x002fe400078ec0ff */
[----:B------:R-:W-:Y:S02]  /*2130*/  @P0 MOV R2, R4 ;  /* 0x0000000400020202 */ /* 0x000fe40000000f00 */
[----:B------:R-:W-:Y:S01]  /*2140*/  @P0 R2UR UR6, R0 ;  /* 0x00000000000602ca */ /* 0x000fe200000e0000 */
[----:B------:R-:W-:Y:S01]  /*2150*/  VIADD R0, R3, 0x90 ;  /* 0x0000009003007836 */ /* 0x000fe20000000000 */
[----:B------:R-:W-:Y:S02]  /*2160*/  @P0 SHF.R.U32.HI R4, RZ, 0x10, R5 ;  /* 0x00000010ff040819 */ /* 0x000fe40000011605 */
[----:B------:R-:W-:Y:S02]  /*2170*/  @P0 R2UR UR8, R2 ;  /* 0x00000000020802ca */ /* 0x000fe400000e0000 */
[----:B------:R-:W-:-:S02]  /*2180*/  PRMT R0, RZ, 0x654, R0 ;  /* 0x00000654ff007816 */ /* 0x000fc40000000000 */
[----:B------:R-:W-:Y:S02]  /*2190*/  @P0 R2UR UR4, R4 ;  /* 0x00000000040402ca */ /* 0x000fe400000e0000 */
[----:B------:R1:W-:Y:S03]  /*21a0*/  SYNCS.ARRIVE.TRANS64.RED.A1T0 RZ, [R0+URZ], RZ ;  /* 0x000000ff00ff79a7 */ /* 0x0003e600081004ff */
[----:B------:R-:W-:-:S04]  /*21b0*/  @UP1 UMOV UR37, UR6 ;  /* 0x0000000600251c82 */ /* 0x000fc80008000000 */
[----:B------:R-:W-:-:S04]  /*21c0*/  @UP1 UMOV UR38, UR8 ;  /* 0x0000000800261c82 */ /* 0x000fc80008000000 */
[----:B------:R-:W-:Y:S01]  /*21d0*/  @UP1 UMOV UR36, UR4 ;  /* 0x0000000400241c82 */ /* 0x000fe20008000000 */
[----:B------:R-:W-:Y:S05]  /*21e0*/  BRA.U !UP0, `(.L_x_40) ;  /* 0x0000000108d47547 */ /* 0x000fea000b800000 */
[----:B------:R-:W2:Y:S01]  /*21f0*/  LDCU.128 UR12, c[0x0][0xb10] ;  /* 0x00016200ff0c77ac */ /* 0x000ea20008000c00 */
[----:B------:R-:W3:Y:S01]  /*2200*/  LDCU UR25, c[0x0][0xb20] ;  /* 0x00016400ff1977ac */ /* 0x000ee20008000800 */
[----:B------:R-:W4:Y:S01]  /*2210*/  LDCU UR20, c[0x0][0xb0c] ;  /* 0x00016180ff1477ac */ /* 0x000f220008000800 */
[----:B------:R-:W1:Y:S01]  /*2220*/  LDCU.64 UR10, c[0x0][0xb28] ;  /* 0x00016500ff0a77ac */ /* 0x000e620008000a00 */
[----:B------:R-:W-:Y:S02]  /*2230*/  UISETP.NE.AND UP3, UPT, UR42, 0x1, UPT ;  /* 0x000000012a00788c */ /* 0x000fe4000bf65270 */
[----:B--2---:R-:W-:Y:S02]  /*2240*/  UIMAD.WIDE.U32 UR16, UR39, UR15, URZ ;  /* 0x0000000f271072a5 */ /* 0x004fe4000f8e00ff */
[----:B------:R-:W-:Y:S02]  /*2250*/  UIMAD.WIDE.U32 UR8, UR40, UR12, URZ ;  /* 0x0000000c280872a5 */ /* 0x000fe4000f8e00ff */
[----:B------:R-:W-:-:S02]  /*2260*/  UISETP.NE.AND UP0, UPT, UR14, 0x1, UPT ;  /* 0x000000010e00788c */ /* 0x000fc4000bf05270 */
[----:B------:R-:W-:Y:S01]  /*2270*/  UIMAD.WIDE.U32 UR22, UR37, UR15, URZ ;  /* 0x0000000f251672a5 */ /* 0x000fe2000f8e00ff */
[----:B------:R-:W-:Y:S02]  /*2280*/  UMOV UR16, UR17 ;  /* 0x0000001100107c82 */ /* 0x000fe40008000000 */
[----:B------:R-:W-:Y:S01]  /*2290*/  UMOV UR8, UR9 ;  /* 0x0000000900087c82 */ /* 0x000fe20008000000 */
[----:B---3--:R-:W-:Y:S02]  /*22a0*/  USHF.R.U32.HI UR16, URZ, UR25, UR16 ;  /* 0x00000019ff107299 */ /* 0x008fe40008011610 */
[----:B----4-:R-:W-:Y:S02]  /*22b0*/  UISETP.NE.AND UP2, UPT, UR20, 0x1, UPT ;  /* 0x000000011400788c */ /* 0x010fe4000bf45270 */
[----:B------:R-:W-:Y:S02]  /*22c0*/  USHF.R.U32.HI UR8, URZ, UR13, UR8 ;  /* 0x0000000dff087299 */ /* 0x000fe40008011608 */
[----:B------:R-:W-:-:S02]  /*22d0*/  USEL UR6, UR39, UR16, !UP0 ;  /* 0x0000001027067287 */ /* 0x000fc4000c000000 */
[----:B------:R-:W-:Y:S02]  /*22e0*/  USEL UR8, UR40, UR8, !UP2 ;  /* 0x0000000828087287 */ /* 0x000fe4000d000000 */
[----:B-1----:R-:W-:Y:S01]  /*22f0*/  UIMAD.WIDE.U32 UR16, UR6, UR10, URZ ;  /* 0x0000000a061072a5 */ /* 0x002fe2000f8e00ff */
[----:B------:R-:W-:Y:S01]  /*2300*/  UMOV UR4, UR23 ;  /* 0x0000001700047c82 */ /* 0x000fe20008000000 */
[----:B------:R-:W-:Y:S02]  /*2310*/  UIMAD.WIDE.U32 UR18, UR38, UR12, URZ ;  /* 0x0000000c261272a5 */ /* 0x000fe4000f8e00ff */
[----:B------:R-:W-:-:S03]  /*2320*/  UIMAD.WIDE.U32 UR22, UR8, UR10, URZ ;  /* 0x0000000a081672a5 */ /* 0x000fc6000f8e00ff */
[----:B------:R-:W-:Y:S01]  /*2330*/  UMOV UR16, UR17 ;  /* 0x0000001100107c82 */ /* 0x000fe20008000000 */
[----:B------:R-:W-:Y:S02]  /*2340*/  USHF.R.U32.HI UR4, URZ, UR25, UR4 ;  /* 0x00000019ff047299 */ /* 0x000fe40008011604 */
[----:B------:R-:W-:Y:S01]  /*2350*/  @UP3 USHF.R.U32.HI UR6, URZ, UR11, UR16 ;  /* 0x0000000bff063299 */ /* 0x000fe20008011610 */
[----:B------:R-:W-:Y:S01]  /*2360*/  UMOV UR18, UR19 ;  /* 0x0000001300127c82 */ /* 0x000fe20008000000 */
[----:B------:R-:W-:Y:S01]  /*2370*/  UMOV UR22, UR23 ;  /* 0x0000001700167c82 */ /* 0x000fe20008000000 */
[----:B------:R-:W-:Y:S02]  /*2380*/  USHF.R.U32.HI UR13, URZ, UR13, UR18 ;  /* 0x0000000dff0d7299 */ /* 0x000fe40008011612 */
[----:B------:R-:W-:Y:S02]  /*2390*/  USEL UR4, UR37, UR4, !UP0 ;  /* 0x0000000425047287 */ /* 0x000fe4000c000000 */
[----:B------:R-:W-:-:S02]  /*23a0*/  @UP3 USHF.R.U32.HI UR8, URZ, UR11, UR22 ;  /* 0x0000000bff083299 */ /* 0x000fc40008011616 */
[----:B------:R-:W-:Y:S02]  /*23b0*/  UIMAD UR9, UR42, UR6, URZ ;  /* 0x000000062a0972a4 */ /* 0x000fe4000f8e02ff */
[----:B------:R-:W-:Y:S02]  /*23c0*/  USEL UR6, UR38, UR13, !UP2 ;  /* 0x0000000d26067287 */ /* 0x000fe4000d000000 */
[----:B------:R-:W-:Y:S02]  /*23d0*/  UIMAD UR12, UR42, UR8, URZ ;  /* 0x000000082a0c72a4 */ /* 0x000fe4000f8e02ff */
[----:B------:R-:W-:Y:S02]  /*23e0*/  UISETP.GE.AND UP0, UPT, UR4, UR9, UPT ;  /* 0x000000090400728c */ /* 0x000fe4000bf06270 */
[----:B------:R-:W-:Y:S02]  /*23f0*/  UIMAD.WIDE.U32 UR16, UR4, UR10, URZ ;  /* 0x0000000a041072a5 */ /* 0x000fe4000f8e00ff */
[----:B------:R-:W-:-:S02]  /*2400*/  UISETP.GE.OR UP0, UPT, UR6, UR12, UP0 ;  /* 0x0000000c0600728c */ /* 0x000fc40008706670 */
        /* <DEDUP_REMOVED lines=19> */
.L_x_40:
[----:B------:R-:W2:Y:S02]  /*2540*/  LDCU UR4, c[0x0][0xb30] ;  /* 0x00016600ff0477ac */ /* 0x000ea40008000800 */
[----:B--2---:R-:W-:-:S09]  /*2550*/  UISETP.NE.AND UP0, UPT, UR4, 0x1, UPT ;  /* 0x000000010400788c */ /* 0x004fd2000bf05270 */
[----:B------:R-:W-:Y:S05]  /*2560*/  BRA.U UP0, `(.L_x_41) ;  /* 0x0000000100447547 */ /* 0x000fea000b800000 */
[----:B------:R-:W2:Y:S01]  /*2570*/  LDCU.128 UR12, c[0x0][0xb10] ;  /* 0x00016200ff0c77ac */ /* 0x000ea20008000c00 */
[----:B------:R-:W3:Y:S01]  /*2580*/  LDCU UR16, c[0x0][0xb0c] ;  /* 0x00016180ff1077ac */ /* 0x000ee20008000800 */
[----:B------:R-:W4:Y:S01]  /*2590*/  LDCU UR17, c[0x0][0xb20] ;  /* 0x00016400ff1177ac */ /* 0x000f220008000800 */
[----:B--2---:R-:W-:Y:S02]  /*25a0*/  UIMAD.WIDE.U32 UR10, UR38, UR12, URZ ;  /* 0x0000000c260a72a5 */ /* 0x004fe4000f8e00ff */
[----:B------:R-:W-:Y:S02]  /*25b0*/  UIMAD.WIDE.U32 UR8, UR37, UR15, URZ ;  /* 0x0000000f250872a5 */ /* 0x000fe4000f8e00ff */
[----:B---3--:R-:W-:Y:S02]  /*25c0*/  UISETP.NE.AND UP2, UPT, UR16, 0x1, UPT ;  /* 0x000000011000788c */ /* 0x008fe4000bf45270 */
[----:B------:R-:W-:Y:S01]  /*25d0*/  UISETP.NE.AND UP0, UPT, UR14, 0x1, UPT ;  /* 0x000000010e00788c */ /* 0x000fe2000bf05270 */
[----:B------:R-:W-:-:S02]  /*25e0*/  UMOV UR6, UR11 ;  /* 0x0000000b00067c82 */ /* 0x000fc40008000000 */
[----:B------:R-:W-:Y:S01]  /*25f0*/  UMOV UR4, UR9 ;  /* 0x0000000900047c82 */ /* 0x000fe20008000000 */
[----:B------:R-:W-:Y:S02]  /*2600*/  USHF.R.U32.HI UR6, URZ, UR13, UR6 ;  /* 0x0000000dff067299 */ /* 0x000fe40008011606 */
[----:B----4-:R-:W-:Y:S02]  /*2610*/  USHF.R.U32.HI UR4, URZ, UR17, UR4 ;  /* 0x00000011ff047299 */ /* 0x010fe40008011604 */
[----:B------:R-:W-:Y:S02]  /*2620*/  USEL UR6, UR38, UR6, !UP2 ;  /* 0x0000000626067287 */ /* 0x000fe4000d000000 */
[----:B------:R-:W-:-:S04]  /*2630*/  USEL UR4, UR37, UR4, !UP0 ;  /* 0x0000000425047287 */ /* 0x000fc8000c000000 */
[----:B------:R-:W-:Y:S02]  /*2640*/  UIADD3 UR8, UPT, UPT, UR6, -UR4, URZ ;  /* 0x8000000406087290 */ /* 0x000fe4000fffe0ff */
[----:B------:R-:W-:Y:S02]  /*2650*/  UIADD3 UR4, UPT, UPT, -UR6, UR4, URZ ;  /* 0x0000000406047290 */ /* 0x000fe4000fffe1ff */
[----:B------:R-:W-:Y:S02]  /*2660*/  UIMAD UR37, UR8, UR14, UR37 ;  /* 0x0000000e082572a4 */ /* 0x000fe4000f8e0225 */
[----:B------:R-:W-:-:S12]  /*2670*/  UIMAD UR38, UR4, UR16, UR38 ;  /* 0x00000010042672a4 */ /* 0x000fd8000f8e0226 */
.L_x_41:
[----:B------:R-:W-:Y:S01]  /*2680*/  VIADD R11, R11, 0x1 ;  /* 0x000000010b0b7836 */ /* 0x000fe20000000000 */
[----:B------:R-:W-:Y:S02]  /*2690*/  R2UR UR6, R55 ;  /* 0x00000000370672ca */ /* 0x000fe400000e0000 */
[----:B------:R-:W-:Y:S02]  /*26a0*/  R2UR UR4, R54 ;  /* 0x00000000360472ca */ /* 0x000fe400000e0000 */
[C---:B------:R-:W-:Y:S02]  /*26b0*/  ISETP.NE.AND P0, PT, R11.reuse, 0x2, PT ;  /* 0x000000020b00780c */ /* 0x040fe40003f05270 */
[----:B------:R-:W-:Y:S02]  /*26c0*/  PLOP3.LUT P1, PT, PT, PT, PT, 0x80, 0x8 ;  /* 0x000000000008781c */ /* 0x000fe40003f2f070 */
[----:B-1----:R-:W-:Y:S02]  /*26d0*/  SEL R0, RZ, 0x1, P0 ;  /* 0x00000001ff007807 */ /* 0x002fe40000000000 */
[----:B------:R-:W-:-:S02]  /*26e0*/  SEL R11, R11, RZ, P0 ;  /* 0x000000ff0b0b7207 */ /* 0x000fc40000000000 */
[----:B------:R-:W-:Y:S01]  /*26f0*/  LOP3.LUT R10, R10, R0, RZ, 0x3c, !PT ;  /* 0x000000000a0a7212 */ /* 0x000fe200078e3cff */
[----:B------:R-:W-:Y:S02]  /*2700*/  UIADD3 UR16, UPT, UPT, UR38, UR6, URZ ;  /* 0x0000000626107290 */ /* 0x000fe4000fffe0ff */
[----:B------:R-:W-:Y:S01]  /*2710*/  UIADD3 UR20, UPT, UPT, UR37, UR4, URZ ;  /* 0x0000000425147290 */ /* 0x000fe2000fffe0ff */
[----:B------:R-:W-:Y:S11]  /*2720*/  BRA.U UP1, `(.L_x_42) ;  /* 0xfffffff101507547 */ /* 0x000ff6000b83ffff */
[----:B------:R-:W-:Y:S01]  /*2730*/  UIADD3 UR7, UPT, UPT, UR7, 0x18, URZ ;  /* 0x0000001807077890 */ /* 0x000fe2000fffe0ff */
[----:B------:R-:W-:-:S03]  /*2740*/  SHF.L.U32 R2, R12, 0x1f, RZ ;  /* 0x0000001f0c027819 */ /* 0x000fc600000006ff */
[----:B------:R-:W-:-:S09]  /*2750*/  ULEA UR4, UR5, UR7, 0x3 ;  /* 0x0000000705047291 */ /* 0x000fd2000f8e18ff */
[----:B------:R-:W1:Y:S02]  /*2760*/  SYNCS.PHASECHK.TRANS64.TRYWAIT P0, [UR4], R2 ;  /* 0x00000002ff0075a7 */ /* 0x000e640008001104 */
[----:B-1----:R-:W-:Y:S05]  /*2770*/  @!P0 BRA `(.L_x_43) ;  /* 0x0000006000608947 */ /* 0x002fea0003800000 */
.L_x_142:
[----:B------:R-:W-:-:S04]  /*2780*/  UIADD3 UR4, UPT, UPT, UR5, 0x1, URZ ;  /* 0x0000000105047890 */ /* 0x000fc8000fffe0ff */
[----:B------:R-:W-:-:S04]  /*2790*/  UISETP.NE.AND UP0, UPT, UR4, 0x3, UPT ;  /* 0x000000030400788c */ /* 0x000fc8000bf05270 */
[----:B------:R-:W-:Y:S02]  /*27a0*/  USEL UR6, URZ, 0x1, UP0 ;  /* 0x00000001ff067887 */ /* 0x000fe40008000000 */
[----:B------:R-:W-:-:S04]  /*27b0*/  USEL UR4, UR4, URZ, UP0 ;  /* 0x000000ff04047287 */ /* 0x000fc80008000000 */
[----:B------:R-:W-:Y:S01]  /*27c0*/  ULEA UR5, UR4, UR7, 0x3 ;  /* 0x0000000704057291 */ /* 0x000fe2000f8e18ff */
[----:B------:R-:W-:-:S04]  /*27d0*/  LOP3.LUT R12, R12, UR6, RZ, 0x3c, !PT ;  /* 0x000000060c0c7c12 */ /* 0x000fc8000f8e3cff */
[----:B-1----:R-:W-:-:S04]  /*27e0*/  SHF.L.U32 R2, R12, 0x1f, RZ ;  /* 0x0000001f0c027819 */ /* 0x002fc800000006ff */
[----:B------:R-:W1:Y:S02]  /*27f0*/  SYNCS.PHASECHK.TRANS64.TRYWAIT P0, [UR5], R2 ;  /* 0x00000002ff0075a7 */ /* 0x000e640008001105 */
[----:B-1----:R-:W-:Y:S05]  /*2800*/  @!P0 BRA `(.L_x_44) ;  /* 0x0000006000548947 */ /* 0x002fea0003800000 */
.L_x_144:
[----:B------:R-:W-:-:S04]  /*2810*/  UIADD3 UR4, UPT, UPT, UR4, 0x1, URZ ;  /* 0x0000000104047890 */ /* 0x000fc8000fffe0ff */
[----:B------:R-:W-:-:S04]  /*2820*/  UISETP.NE.AND UP0, UPT, UR4, 0x3, UPT ;  /* 0x000000030400788c */ /* 0x000fc8000bf05270 */
[----:B------:R-:W-:Y:S02]  /*2830*/  USEL UR5, URZ, 0x1, UP0 ;  /* 0x00000001ff057887 */ /* 0x000fe40008000000 */
[----:B------:R-:W-:-:S04]  /*2840*/  USEL UR4, UR4, URZ, UP0 ;  /* 0x000000ff04047287 */ /* 0x000fc80008000000 */
[----:B------:R-:W-:Y:S01]  /*2850*/  ULEA UR4, UR4, UR7, 0x3 ;  /* 0x0000000704047291 */ /* 0x000fe2000f8e18ff */
[----:B-1----:R-:W-:-:S04]  /*2860*/  LOP3.LUT R2, R12, UR5, RZ, 0x3c, !PT ;  /* 0x000000050c027c12 */ /* 0x002fc8000f8e3cff */
[----:B------:R-:W-:Y:S01]  /*2870*/  SHF.L.U32 R2, R2, 0x1f, RZ ;  /* 0x0000001f02027819 */ /* 0x000fe200000006ff */
[----:B------:R-:W-:-:S07]  /*2880*/  IMAD.U32 R0, RZ, RZ, UR4 ;  /* 0x00000004ff007e24 */ /* 0x000fce000f8e00ff */
.L_x_45:
[----:B-1----:R1:W2:Y:S02]  /*2890*/  SYNCS.PHASECHK.TRANS64.TRYWAIT P0, [R0+URZ], R2 ;  /* 0x00000002000075a7 */ /* 0x0022a400080011ff */
[----:B--2---:R-:W-:Y:S05]  /*28a0*/  @!P0 NANOSLEEP.SYNCS 0x989680 ;  /* 0x009896800000895d */ /* 0x004fea0003900000 */
[----:B------:R-:W2:Y:S02]  /*28b0*/  @!P0 SYNCS.PHASECHK.TRANS64 P0, [R0+URZ], R2 ;  /* 0x00000002000085a7 */ /* 0x000ea400080010ff */
[----:B--2---:R-:W-:Y:S05]  /*28c0*/  @P0 EXIT ;  /* 0x000000000000094d */ /* 0x004fea0003800000 */
[----:B------:R-:W-:Y:S05]  /*28d0*/  BRA `(.L_x_45) ;  /* 0xfffffffc00ec7947 */ /* 0x000fea000383ffff */
.L_x_22:
[----:B------:R-:W1:Y:S02]  /*28e0*/  S2UR UR4, SR_CgaCtaId ;  /* 0x00000000000479c3 */ /* 0x000e640000008800 */
[----:B-1----:R-:W-:-:S04]  /*28f0*/  UISETP.NE.AND UP0, UPT, UR4, URZ, UPT ;  /* 0x000000ff0400728c */ /* 0x002fc8000bf05270 */
[----:B------:R-:W-:-:S09]  /*2900*/  UISETP.NE.OR UP0, UPT, UR17, 0x1, UP0 ;  /* 0x000000011100788c */ /* 0x000fd20008705670 */
[----:B------:R-:W-:Y:S05]  /*2910*/  BRA.U UP0, `(.L_x_46) ;  /* 0x00000005004c7547 */ /* 0x000fea000b800000 */
[----:B------:R-:W1:Y:S01]  /*2920*/  S2UR UR5, SR_CgaCtaId ;  /* 0x00000000000579c3 */ /* 0x000e620000008800 */
[----:B------:R-:W-:Y:S01]  /*2930*/  UMOV UR4, 0x400 ;  /* 0x0000040000047882 */ /* 0x000fe20000000000 */
[----:B------:R-:W-:Y:S01]  /*2940*/  ISETP.GE.U32.AND P2, PT, R0, 0x2, PT ;  /* 0x000000020000780c */ /* 0x000fe20003f46070 */
[----:B------:R-:W-:Y:S01]  /*2950*/  IMAD.MOV.U32 R12, RZ, RZ, 0x1 ;  /* 0x00000001ff0c7424 */ /* 0x000fe200078e00ff */
[----:B------:R-:W-:Y:S02]  /*2960*/  CS2R R10, SRZ ;  /* 0x00000000000a7805 */ /* 0x000fe4000001ff00 */
[----:B------:R-:W-:Y:S01]  /*2970*/  CS2R R8, SRZ ;  /* 0x0000000000087805 */ /* 0x000fe2000001ff00 */
[----:B-1----:R-:W-:-:S03]  /*2980*/  ULEA UR6, UR5, UR4, 0x18 ;  /* 0x0000000405067291 */ /* 0x002fc6000f8ec0ff */
[----:B------:R-:W-:-:S09]  /*2990*/  UMOV UR5, URZ ;  /* 0x000000ff00057c82 */ /* 0x000fd20008000000 */
.L_x_50:
[----:B------:R-:W-:Y:S02]  /*29a0*/  LEA R2, R8, UR6, 0x3 ;  /* 0x0000000608027c11 */ /* 0x000fe4000f8e18ff */
[----:B------:R-:W-:-:S03]  /*29b0*/  SHF.L.U32 R4, R9, 0x1f, RZ ;  /* 0x0000001f09047819 */ /* 0x000fc600000006ff */
[----:B------:R-:W-:Y:S01]  /*29c0*/  VIADD R5, R2, 0xf0 ;  /* 0x000000f002057836 */ /* 0x000fe20000000000 */
[----:B------:R-:W1:Y:S02]  /*29d0*/  SYNCS.PHASECHK.TRANS64.TRYWAIT P0, [R2+URZ+0xe0], R4 ;  /* 0x0000e004020075a7 */ /* 0x000e6400080011ff */
[----:B-1----:R-:W-:Y:S05]  /*29e0*/  @!P0 BRA `(.L_x_47) ;  /* 0x0000005c00f48947 */ /* 0x002fea0003800000 */
.L_x_145:
[----:B------:R-:W-:Y:S01]  /*29f0*/  ULEA UR4, UR5, UR6, 0x3 ;  /* 0x0000000605047291 */ /* 0x000fe2000f8e18ff */
[----:B-1----:R-:W-:Y:S01]  /*2a00*/  PRMT R2, RZ, 0x654, R5 ;  /* 0x00000654ff027816 */ /* 0x002fe20000000005 */
[----:B------:R-:W-:Y:S01]  /*2a10*/  @!P2 IMAD.MOV.U32 R4, RZ, RZ, 0x10 ;  /* 0x00000010ff04a424 */ /* 0x000fe200078e00ff */
[----:B------:R-:W-:Y:S01]  /*2a20*/  SHF.L.U32 R5, R12, 0x1f, RZ ;  /* 0x0000001f0c057819 */ /* 0x000fe200000006ff */
[----:B------:R-:W-:Y:S01]  /*2a30*/  UIADD3 UR7, UPT, UPT, UR4, 0x80, URZ ;  /* 0x0000008004077890 */ /* 0x000fe2000fffe0ff */
[----:B------:R1:W-:Y:S05]  /*2a40*/  SYNCS.ARRIVE.TRANS64.RED.A1T0 RZ, [R2+URZ], RZ ;  /* 0x000000ff02ff79a7 */ /* 0x0003ea00081004ff */
[----:B------:R-:W-:Y:S01]  /*2a50*/  IMAD.U32 R6, RZ, RZ, UR7 ;  /* 0x00000007ff067e24 */ /* 0x000fe2000f8e00ff */
[----:B------:R-:W2:Y:S04]  /*2a60*/  SYNCS.PHASECHK.TRANS64.TRYWAIT P0, [UR4+0x90], R5 ;  /* 0x00009005ff0075a7 */ /* 0x000ea80008001104 */
[----:B------:R-:W-:Y:S01]  /*2a70*/  PRMT R6, R0, 0x654, R6 ;  /* 0x0000065400067816 */ /* 0x000fe20000000006 */
[----:B-12---:R-:W-:Y:S06]  /*2a80*/  @!P0 BRA `(.L_x_48) ;  /* 0x0000005c00e08947 */ /* 0x006fec0003800000 */
.L_x_147:
[----:B------:R-:W-:Y:S01]  /*2a90*/  ULEA UR8, UR5, UR6, 0x4 ;  /* 0x0000000605087291 */ /* 0x000fe2000f8e20ff */
[----:B------:R-:W-:Y:S01]  /*2aa0*/  SEL R3, R6, R3, !P2 ;  /* 0x0000000306037207 */ /* 0x000fe20005000000 */
[----:B------:R-:W-:Y:S01]  /*2ab0*/  UIADD3 UR9, UPT, UPT, UR4, 0x80, URZ ;  /* 0x0000008004097890 */ /* 0x000fe2000fffe0ff */
[----:B-1----:R-:W-:Y:S01]  /*2ac0*/  LEA R2, R11, UR6, 0x3 ;  /* 0x000000060b027c11 */ /* 0x002fe2000f8e18ff */
[----:B------:R-:W-:Y:S01]  /*2ad0*/  UIADD3 UR8, UPT, UPT, UR8, 0x110, URZ ;  /* 0x0000011008087890 */ /* 0x000fe2000fffe0ff */
[----:B------:R1:W-:Y:S01]  /*2ae0*/  @!P2 SYNCS.ARRIVE.TRANS64.RED RZ, [R3+URZ], R4 ;  /* 0x0000000403ffa9a7 */ /* 0x0003e200080004ff */
[----:B------:R-:W-:Y:S01]  /*2af0*/  UIADD3 UR4, UPT, UPT, UR5, 0x1, URZ ;  /* 0x0000000105047890 */ /* 0x000fe2000fffe0ff */
[----:B------:R-:W-:-:S03]  /*2b00*/  VIADD R8, R8, 0x1 ;  /* 0x0000000108087836 */ /* 0x000fc60000000000 */
[----:B------:R-:W-:Y:S02]  /*2b10*/  UISETP.NE.AND UP0, UPT, UR4, 0x2, UPT ;  /* 0x000000020400788c */ /* 0x000fe4000bf05270 */
[----:B------:R-:W-:Y:S01]  /*2b20*/  ISETP.NE.AND P0, PT, R8, 0x2, PT ;  /* 0x000000020800780c */ /* 0x000fe20003f05270 */
[----:B------:R-:W-:Y:S06]  /*2b30*/  UGETNEXTWORKID.BROADCAST [UR8], [UR9] ;  /* 0x00000000080073ca */ /* 0x000fec0008000100 */
[----:B------:R-:W-:Y:S02]  /*2b40*/  USEL UR7, URZ, 0x1, UP0 ;  /* 0x00000001ff077887 */ /* 0x000fe40008000000 */
[----:B------:R-:W-:-:S04]  /*2b50*/  USEL UR5, UR4, URZ, UP0 ;  /* 0x000000ff04057287 */ /* 0x000fc80008000000 */
[----:B------:R-:W-:Y:S02]  /*2b60*/  LOP3.LUT R12, R12, UR7, RZ, 0x3c, !PT ;  /* 0x000000070c0c7c12 */ /* 0x000fe4000f8e3cff */
[----:B-1----:R-:W-:-:S04]  /*2b70*/  SHF.L.U32 R4, R10, 0x1f, RZ ;  /* 0x0000001f0a047819 */ /* 0x002fc800000006ff */
[----:B------:R-:W1:Y:S02]  /*2b80*/  SYNCS.PHASECHK.TRANS64.TRYWAIT P1, [R2+URZ+0x80], R4 ;  /* 0x00008004020075a7 */ /* 0x000e6400080211ff */
[----:B-1----:R-:W-:Y:S05]  /*2b90*/  @!P1 BRA `(.L_x_49) ;  /* 0x0000005c00b49947 */ /* 0x002fea0003800000 */
.L_x_148:
[C---:B-1----:R-:W-:Y:S01]  /*2ba0*/  LEA R4, R11.reuse, UR6, 0x4 ;  /* 0x000000060b047c11 */ /* 0x042fe2000f8e20ff */
[----:B------:R-:W-:Y:S01]  /*2bb0*/  VIADD R2, R2, 0x90 ;  /* 0x0000009002027836 */ /* 0x000fe20000000000 */
[----:B------:R-:W-:Y:S01]  /*2bc0*/  SEL R8, R8, RZ, P0 ;  /* 0x000000ff08087207 */ /* 0x000fe20000000000 */
[----:B------:R-:W-:-:S03]  /*2bd0*/  VIADD R11, R11, 0x1 ;  /* 0x000000010b0b7836 */ /* 0x000fc60000000000 */
[----:B------:R-:W1:Y:S01]  /*2be0*/  LDS.128 R4, [R4+0x110] ;  /* 0x0001100004047984 */ /* 0x000e620000000c00 */
[----:B------:R-:W-:Y:S02]  /*2bf0*/  PRMT R2, RZ, 0x654, R2 ;  /* 0x00000654ff027816 */ /* 0x000fe40000000002 */
[C---:B------:R-:W-:Y:S01]  /*2c00*/  ISETP.NE.AND P1, PT, R11.reuse, 0x2, PT ;  /* 0x000000020b00780c */ /* 0x040fe20003f25270 */
[----:B------:R-:W-:Y:S01]  /*2c10*/  @!PT LDS RZ, [RZ] ;  /* 0x00000000fffff984 */ /* 0x000fe20000000800 */
[----:B------:R-:W-:Y:S01]  /*2c20*/  @!PT LDS RZ, [RZ] ;  /* 0x00000000fffff984 */ /* 0x000fe20000000800 */
[----:B------:R-:W-:Y:S01]  /*2c30*/  @!PT LDS RZ, [RZ] ;  /* 0x00000000fffff984 */ /* 0x000fe20000000800 */
[----:B------:R-:W-:Y:S01]  /*2c40*/  @!PT LDS RZ, [RZ] ;  /* 0x00000000fffff984 */ /* 0x000fe20000000800 */
[----:B------:R2:W-:Y:S06]  /*2c50*/  MEMBAR.ALL.CTA ;  /* 0x0000000000007992 */ /* 0x0005ec0000008000 */
[----:B--2---:R-:W2:Y:S01]  /*2c60*/  FENCE.VIEW.ASYNC.S ;  /* 0x00000000000073c6 */ /* 0x004ea20000000000 */
[----:B------:R-:W-:Y:S01]  /*2c70*/  SEL R11, R11, RZ, P1 ;  /* 0x000000ff0b0b7207 */ /* 0x000fe20000800000 */
[----:B--2---:R2:W-:Y:S01]  /*2c80*/  SYNCS.ARRIVE.TRANS64.RED.A1T0 RZ, [R2+URZ], RZ ;  /* 0x000000ff02ff79a7 */ /* 0x0045e200081004ff */
[----:B-1----:R-:W-:-:S02]  /*2c90*/  LOP3.LUT P3, RZ, R6, 0x1, RZ, 0xc0, !PT ;  /* 0x0000000106ff7812 */ /* 0x002fc4000786c0ff */
[----:B------:R-:W-:-:S04]  /*2ca0*/  SEL R4, RZ, 0x1, P1 ;  /* 0x00000001ff047807 */ /* 0x000fc80000800000 */
[----:B------:R-:W-:Y:S02]  /*2cb0*/  LOP3.LUT R10, R10, R4, RZ, 0x3c, !PT ;  /* 0x000000040a0a7212 */ /* 0x000fe400078e3cff */
[----:B--2---:R-:W-:-:S04]  /*2cc0*/  SEL R2, RZ, 0x1, P0 ;  /* 0x00000001ff027807 */ /* 0x004fc80000000000 */
[----:B------:R-:W-:Y:S01]  /*2cd0*/  LOP3.LUT R9, R9, R2, RZ, 0x3c, !PT ;  /* 0x0000000209097212 */ /* 0x000fe200078e3cff */
[----:B------:R-:W-:Y:S06]  /*2ce0*/  @P3 BRA `(.L_x_50) ;  /* 0xfffffffc002c3947 */ /* 0x000fec000383ffff */
[----:B------:R-:W-:Y:S01]  /*2cf0*/  ULEA UR4, UR5, UR6, 0x3 ;  /* 0x0000000605047291 */ /* 0x000fe2000f8e18ff */
[----:B------:R-:W-:-:S08]  /*2d00*/  SHF.L.U32 R2, R12, 0x1f, RZ ;  /* 0x0000001f0c027819 */ /* 0x000fd000000006ff */
[----:B------:R-:W1:Y:S02]  /*2d10*/  SYNCS.PHASECHK.TRANS64 P0, [UR4+0x90], R2 ;  /* 0x00009002ff0075a7 */ /* 0x000e640008001004 */
[----:B-1----:R-:W-:Y:S05]  /*2d20*/  @P0 BRA `(.L_x_51) ;  /* 0x0000000000080947 */ /* 0x002fea0003800000 */
[----:B------:R-:W1:Y:S02]  /*2d30*/  SYNCS.PHASECHK.TRANS64.TRYWAIT P0, [UR4+0x90], R2 ;  /* 0x00009002ff0075a7 */ /* 0x000e640008001104 */
[----:B-1----:R-:W-:Y:S05]  /*2d40*/  @!P0 BRA `(.L_x_52) ;  /* 0x0000005c005c8947 */ /* 0x002fea0003800000 */
.L_x_51:
[----:B------:R-:W-:-:S04]  /*2d50*/  UIADD3 UR7, UPT, UPT, UR5, 0x1, URZ ;  /* 0x0000000105077890 */ /* 0x000fc8000fffe0ff */
[----:B------:R-:W-:-:S04]  /*2d60*/  UISETP.NE.AND UP0, UPT, UR7, 0x2, UPT ;  /* 0x000000020700788c */ /* 0x000fc8000bf05270 */
[----:B------:R-:W-:Y:S02]  /*2d70*/  USEL UR8, URZ, 0x1, UP0 ;  /* 0x00000001ff087887 */ /* 0x000fe40008000000 */
[----:B------:R-:W-:-:S04]  /*2d80*/  USEL UR7, UR7, URZ, UP0 ;  /* 0x000000ff07077287 */ /* 0x000fc80008000000 */
[----:B------:R-:W-:Y:S01]  /*2d90*/  ULEA UR7, UR7, UR6, 0x3 ;  /* 0x0000000607077291 */ /* 0x000fe2000f8e18ff */
[----:B-1----:R-:W-:-:S04]  /*2da0*/  LOP3.LUT R2, R12, UR8, RZ, 0x3c, !PT ;  /* 0x000000080c027c12 */ /* 0x002fc8000f8e3cff */
[----:B------:R-:W-:-:S04]  /*2db0*/  SHF.L.U32 R0, R2, 0x1f, RZ ;  /* 0x0000001f02007819 */ /* 0x000fc800000006ff */
[----:B------:R-:W1:Y:S02]  /*2dc0*/  SYNCS.PHASECHK.TRANS64 P0, [UR7+0x90], R0 ;  /* 0x00009000ff0075a7 */ /* 0x000e640008001007 */
[----:B-1----:R-:W-:Y:S05]  /*2dd0*/  @P0 EXIT ;  /* 0x000000000000094d */ /* 0x002fea0003800000 */
[----:B------:R-:W-:Y:S02]  /*2de0*/  SHF.L.U32 R2, R2, 0x1f, RZ ;  /* 0x0000001f02027819 */ /* 0x000fe400000006ff */
[----:B------:R-:W-:-:S07]  /*2df0*/  MOV R0, UR7 ;  /* 0x0000000700007c02 */ /* 0x000fce0008000f00 */
.L_x_53:
[----:B-1----:R1:W2:Y:S02]  /*2e00*/  SYNCS.PHASECHK.TRANS64.TRYWAIT P0, [R0+URZ+0x90], R2 ;  /* 0x00009002000075a7 */ /* 0x0022a400080011ff */
[----:B--2---:R-:W-:Y:S05]  /*2e10*/  @!P0 NANOSLEEP.SYNCS 0x989680 ;  /* 0x009896800000895d */ /* 0x004fea0003900000 */
[----:B------:R-:W2:Y:S02]  /*2e20*/  @!P0 SYNCS.PHASECHK.TRANS64 P0, [R0+URZ+0x90], R2 ;  /* 0x00009002000085a7 */ /* 0x000ea400080010ff */
[----:B--2---:R-:W-:Y:S05]  /*2e30*/  @P0 EXIT ;  /* 0x000000000000094d */ /* 0x004fea0003800000 */
[----:B------:R-:W-:Y:S05]  /*2e40*/  BRA `(.L_x_53) ;  /* 0xfffffffc00ec7947 */ /* 0x000fea000383ffff */
.L_x_46:
[----:B------:R-:W-:Y:S05]  /*2e50*/  BRA.U UP4, `(.L_x_54) ;  /* 0x0000000d04c07547 */ /* 0x000fea000b800000 */
[----:B------:R-:W1:Y:S01]  /*2e60*/  S2UR UR7, SR_CgaCtaId ;  /* 0x00000000000779c3 */ /* 0x000e620000008800 */
[----:B------:R-:W-:Y:S01]  /*2e70*/  UMOV UR4, 0x40 ;  /* 0x0000004000047882 */ /* 0x000fe20000000000 */
[----:B------:R-:W-:Y:S01]  /*2e80*/  NOP ;  /* 0x0000000000007918 */ /* 0x000fe20000000000 */
[----:B------:R-:W-:Y:S01]  /*2e90*/  UMOV UR6, 0x400 ;  /* 0x0000040000067882 */ /* 0x000fe20000000000 */
[----:B-1----:R-:W-:Y:S02]  /*2ea0*/  ULEA UR5, UR7, UR4, 0x18 ;  /* 0x0000000407057291 */ /* 0x002fe4000f8ec0ff */
[----:B------:R-:W-:-:S07]  /*2eb0*/  ULEA UR6, UR7, UR6, 0x18 ;  /* 0x0000000607067291 */ /* 0x000fce000f8ec0ff */
[----:B------:R-:W1:Y:S02]  /*2ec0*/  LDS.U8 R0, [UR5+0x1c] ;  /* 0x00001c05ff007984 */ /* 0x000e640008000000 */
[----:B-1----:R-:W-:-:S13]  /*2ed0*/  ISETP.NE.AND P0, PT, R0, RZ, PT ;  /* 0x000000ff0000720c */ /* 0x002fda0003f05270 */
[----:B------:R-:W-:Y:S05]  /*2ee0*/  @P0 BRA `(.L_x_55) ;  /* 0x0000000000580947 */ /* 0x000fea0003800000 */
[----:B------:R-:W-:-:S13]  /*2ef0*/  ELECT P0, URZ, PT ;  /* 0x0000000000ff782f */ /* 0x000fda0003800000 */
[----:B------:R-:W-:Y:S05]  /*2f00*/  @!P0 BRA `(.L_x_56) ;  /* 0x0000000000608947 */ /* 0x000fea0003800000 */
[----:B------:R-:W-:Y:S01]  /*2f10*/  UMOV UR4, 0x10 ;  /* 0x0000001000047882 */ /* 0x000fe20000000000 */
[----:B------:R-:W-:Y:S01]  /*2f20*/  HFMA2 R0, -RZ, RZ, 0, 5.9604644775390625e-08 ;  /* 0x00000001ff007431 */ /* 0x000fe200000001ff */
[----:B------:R-:W-:-:S03]  /*2f30*/  MOV R3, 0xffff ;  /* 0x0000ffff00037802 */ /* 0x000fc60000000f00 */
[----:B------:R-:W-:Y:S04]  /*2f40*/  DEPBAR.LE SB1, 0x36 ;  /* 0x00009d800000791a */ /* 0x000fe80000000000 */
[----:B------:R-:W1:Y:S02]  /*2f50*/  UTCATOMSWS.FIND_AND_SET.ALIGN UP0, UR4, UR4 ;  /* 0x00000004000475e3 */ /* 0x000e640008000800 */
[----:B-1----:R-:W-:Y:S01]  /*2f60*/  MOV R4, UR4 ;  /* 0x0000000400047c02 */ /* 0x002fe20008000f00 */
[----:B------:R-:W-:Y:S06]  /*2f70*/  BRA.U UP0, `(.L_x_57) ;  /* 0x0000000100187547 */ /* 0x000fec000b800000 */
.L_x_58:
[----:B------:R-:W-:Y:S05]  /*2f80*/  NANOSLEEP 0x64 ;  /* 0x000000640000795d */ /* 0x000fea0003800000 */
[----:B------:R-:W-:-:S05]  /*2f90*/  UMOV UR4, 0x10 ;  /* 0x0000001000047882 */ /* 0x000fca0000000000 */
[----:B------:R-:W-:Y:S04]  /*2fa0*/  DEPBAR.LE SB1, 0x36 ;  /* 0x00009d800000791a */ /* 0x000fe80000000000 */
[----:B------:R-:W1:Y:S02]  /*2fb0*/  UTCATOMSWS.FIND_AND_SET.ALIGN UP0, UR4, UR4 ;  /* 0x00000004000475e3 */ /* 0x000e640008000800 */
[----:B-1----:R-:W-:Y:S01]  /*2fc0*/  MOV R4, UR4 ;  /* 0x0000000400047c02 */ /* 0x002fe20008000f00 */
[----:B------:R-:W-:Y:S05]  /*2fd0*/  BRA.U !UP0, `(.L_x_58) ;  /* 0xfffffffd08e87547 */ /* 0x000fea000b83ffff */
.L_x_57:
[-C--:B------:R-:W-:Y:S02]  /*2fe0*/  SHF.L.U32 R3, R3, R4.reuse, RZ ;  /* 0x0000000403037219 */ /* 0x080fe400000006ff */
[----:B------:R-:W-:Y:S01]  /*2ff0*/  SHF.L.U32 R0, R0, R4, RZ ;  /* 0x0000000400007219 */ /* 0x000fe200000006ff */
[----:B------:R-:W-:Y:S02]  /*3000*/  IMAD.SHL.U32 R4, R4, 0x20, RZ ;  /* 0x0000002004047824 */ /* 0x000fe400078e00ff */
[----:B------:R1:W-:Y:S04]  /*3010*/  ATOMS.OR RZ, [UR5+0x14], R3 ;  /* 0x00001403ffff798c */ /* 0x0003e8000b000005 */
[----:B------:R1:W-:Y:S04]  /*3020*/  ATOMS.OR RZ, [UR5+0x18], R0 ;  /* 0x00001800ffff798c */ /* 0x0003e8000b000005 */
[----:B------:R1:W-:Y:S01]  /*3030*/  STS [UR6+0x130], R4 ;  /* 0x00013004ff007988 */ /* 0x0003e20008000806 */
[----:B------:R-:W-:Y:S05]  /*3040*/  BRA `(.L_x_56) ;  /* 0x0000000000107947 */ /* 0x000fea0003800000 */
.L_x_55:
[----:B------:R-:W-:Y:S02]  /*3050*/  MOV R0, 0xffffffff ;  /* 0xffffffff00007802 */ /* 0x000fe40000000f00 */
[----:B------:R-:W-:-:S03]  /*3060*/  MOV R4, 0x3090 ;  /* 0x0000309000047802 */ /* 0x000fc60000000f00 */
[----:B------:R1:W-:Y:S04]  /*3070*/  STS [UR6+0x130], R0 ;  /* 0x00013000ff007988 */ /* 0x0003e80008000806 */
[----:B-1---5:R-:W-:Y:S05]  /*3080*/  CALL.REL.NOINC `($__internal_1_$__cuda_sm10x_tcgen05_guardrail_trap_phase_invalid_during_alloc) ;  /* 0x0000006000a47944 */ /* 0x022fea0003c00000 */
.L_x_56:
[----:B------:R-:W-:Y:S05]  /*3090*/  WARPSYNC.ALL ;  /* 0x0000000000007948 */ /* 0x000fea0003800000 */
[----:B------:R-:W2:Y:S01]  /*30a0*/  S2UR UR4, SR_CgaCtaId ;  /* 0x00000000000479c3 */ /* 0x000ea20000008800 */
[----:B------:R-:W-:Y:S01]  /*30b0*/  UMOV UR26, 0x400 ;  /* 0x00000400001a7882 */ /* 0x000fe20000000000 */
[----:B------:R-:W-:-:S06]  /*30c0*/  NOP ;  /* 0x0000000000007918 */ /* 0x000fcc0000000000 */
[----:B------:R-:W-:Y:S06]  /*30d0*/  BAR.ARV 0x6, 0xa0 ;  /* 0x0182800000007b1d */ /* 0x000fec0000002000 */
[----:B------:R-:W3:Y:S01]  /*30e0*/  LDCU UR5, c[0x0][0x38c] ;  /* 0x00007180ff0577ac */ /* 0x000ee20008000800 */
[----:B------:R-:W-:Y:S01]  /*30f0*/  LOP3.LUT R2, R2, 0xffff, RZ, 0xc0, !PT ;  /* 0x0000ffff02027812 */ /* 0x000fe200078ec0ff */
[----:B------:R-:W-:Y:S01]  /*3100*/  IMAD.MOV.U32 R11, RZ, RZ, 0x1 ;  /* 0x00000001ff0b7424 */ /* 0x000fe200078e00ff */
[----:B------:R-:W-:Y:S01]  /*3110*/  CS2R R8, SRZ ;  /* 0x0000000000087805 */ /* 0x000fe2000001ff00 */
[----:B------:R-:W4:Y:S01]  /*3120*/  LDCU UR7, c[0x0][0x38c] ;  /* 0x00007180ff0777ac */ /* 0x000f220008000800 */
[----:B------:R-:W-:Y:S01]  /*3130*/  R2UR UR27, R2 ;  /* 0x00000000021b72ca */ /* 0x000fe200000e0000 */
[----:B------:R-:W-:Y:S01]  /*3140*/  IMAD.MOV.U32 R10, RZ, RZ, RZ ;  /* 0x000000ffff0a7224 */ /* 0x000fe200078e00ff */
[----:B------:R-:W-:Y:S01]  /*3150*/  UMOV UR31, URZ ;  /* 0x000000ff001f7c82 */ /* 0x000fe20008000000 */
[----:B------:R-:W-:Y:S01]  /*3160*/  UMOV UR22, URZ ;  /* 0x000000ff00167c82 */ /* 0x000fe20008000000 */
[----:B--2---:R-:W-:Y:S01]  /*3170*/  ULEA UR26, UR4, UR26, 0x18 ;  /* 0x0000001a041a7291 */ /* 0x004fe2000f8ec0ff */
[----:B------:R-:W-:Y:S01]  /*3180*/  UMOV UR38, 0x0 ;  /* 0x0000000000267882 */ /* 0x000fe20000000000 */
[----:B------:R-:W-:-:S02]  /*3190*/  UMOV UR39, 0x8100910 ;  /* 0x0810091000277882 */ /* 0x000fc40000000000 */
[----:B------:R-:W-:Y:S02]  /*31a0*/  UIADD3 UR4, UPT, UPT, UR26, 0x8400, URZ ;  /* 0x000084001a047890 */ /* 0x000fe4000fffe0ff */
[----:B------:R-:W-:Y:S02]  /*31b0*/  UIADD3 UR6, UPT, UPT, UR26, 0x14400, URZ ;  /* 0x000144001a067890 */ /* 0x000fe4000fffe0ff */
[----:B---3--:R-:W-:Y:S01]  /*31c0*/  UIADD3 UR5, UPT, UPT, UR5, 0x1f, URZ ;  /* 0x0000001f05057890 */ /* 0x008fe2000fffe0ff */
[----:B-1----:R-:W1:Y:S01]  /*31d0*/  LDS R0, [UR26+0x130] ;  /* 0x0001301aff007984 */ /* 0x002e620008000800 */
[----:B------:R-:W-:Y:S01]  /*31e0*/  UMOV UR36, 0x0 ;  /* 0x0000000000247882 */ /* 0x000fe20000000000 */
[----:B------:R-:W-:Y:S01]  /*31f0*/  UMOV UR37, 0x8100910 ;  /* 0x0810091000257882 */ /* 0x000fe20000000000 */
[----:B------:R-:W-:Y:S02]  /*3200*/  USHF.R.S32.HI UR40, URZ, 0x1f, UR5 ;  /* 0x0000001fff287899 */ /* 0x000fe40008011405 */
[----:B----4-:R-:W-:-:S02]  /*3210*/  UISETP.GE.AND UP4, UPT, UR7, 0x1, UPT ;  /* 0x000000010700788c */ /* 0x010fc4000bf86270 */
[----:B------:R-:W-:Y:S02]  /*3220*/  ULEA.HI UR40, UR40, UR5, URZ, 0x5 ;  /* 0x0000000528287291 */ /* 0x000fe4000f8f28ff */
[----:B------:R-:W-:Y:S02]  /*3230*/  USHF.R.U32.HI UR5, URZ, 0x4, UR4 ;  /* 0x00000004ff057899 */ /* 0x000fe40008011604 */
[----:B------:R-:W-:Y:S02]  /*3240*/  USHF.R.S32.HI UR40, URZ, 0x5, UR40 ;  /* 0x00000005ff287899 */ /* 0x000fe40008011428 */
[----:B------:R-:W-:Y:S02]  /*3250*/  USHF.R.U32.HI UR4, URZ, 0x4, UR6 ;  /* 0x00000004ff047899 */ /* 0x000fe40008011606 */
[----:B------:R-:W-:Y:S02]  /*3260*/  UISETP.LT.AND UP0, UPT, UR40, 0x1, UPT ;  /* 0x000000012800788c */ /* 0x000fe4000bf01270 */
[----:B------:R-:W-:-:S02]  /*3270*/  ULOP3.LUT UR5, UR5, 0x3fff, URZ, 0xc0, !UPT ;  /* 0x00003fff05057892 */ /* 0x000fc4000f8ec0ff */
[----:B------:R-:W-:Y:S02]  /*3280*/  ULOP3.LUT UR4, UR4, 0x3fff, URZ, 0xc0, !UPT ;  /* 0x00003fff04047892 */ /* 0x000fe4000f8ec0ff */
[----:B------:R-:W-:Y:S02]  /*3290*/  USEL UR41, UR40, 0x1, !UP0 ;  /* 0x0000000128297887 */ /* 0x000fe4000c000000 */
[----:B------:R-:W-:Y:S02]  /*32a0*/  ULOP3.LUT UR28, UR5, 0x10000, URZ, 0xfc, !UPT ;  /* 0x00010000051c7892 */ /* 0x000fe4000f8efcff */
[----:B------:R-:W-:Y:S02]  /*32b0*/  ULOP3.LUT UR29, UR4, 0x10000, URZ, 0xfc, !UPT ;  /* 0x00010000041d7892 */ /* 0x000fe4000f8efcff */
[----:B------:R-:W-:Y:S01]  /*32c0*/  UIADD3 UR41, UPT, UPT, -UR41, URZ, URZ ;  /* 0x000000ff29297290 */ /* 0x000fe2000fffe1ff */
[----:B------:R-:W-:Y:S01]  /*32d0*/  UMOV UR34, 0x0 ;  /* 0x0000000000227882 */ /* 0x000fe20000000000 */
[----:B------:R-:W-:Y:S01]  /*32e0*/  UMOV UR35, 0x8100910 ;  /* 0x0810091000237882 */ /* 0x000fe20000000000 */
[----:B------:R-:W-:Y:S01]  /*32f0*/  UMOV UR32, 0x0 ;  /* 0x0000000000207882 */ /* 0x000fe20000000000 */
[----:B------:R-:W-:Y:S01]  /*3300*/  UMOV UR33, 0x8100910 ;  /* 0x0810091000217882 */ /* 0x000fe20000000000 */
[----:B-1----:R-:W-:-:S15]  /*3310*/  R2UR UR42, R0 ;  /* 0x00000000002a72ca */ /* 0x002fde00000e0000 */
.L_x_65:
[----:B------:R-:W-:Y:S02]  /*3320*/  LEA R0, R10, UR26, 0x3 ;  /* 0x0000001a0a007c11 */ /* 0x000fe4000f8e18ff */
[----:B------:R-:W-:Y:S02]  /*3330*/  SHF.L.U32 R2, R9, 0x1f, RZ ;  /* 0x0000001f09027819 */ /* 0x000fe400000006ff */
[----:B------:R-:W-:Y:S01]  /*3340*/  PLOP3.LUT P0, PT, PT, PT, UP4, 0x80, 0x8 ;  /* 0x000000000008781c */ /* 0x000fe20003f0f048 */
[----:B------:R-:W-:Y:S01]  /*3350*/  VIADD R3, R0, 0x90 ;  /* 0x0000009000037836 */ /* 0x000fe20000000000 */
[----:B-1----:R-:W1:Y:S02]  /*3360*/  SYNCS.PHASECHK.TRANS64.TRYWAIT P1, [R0+URZ+0x80], R2 ;  /* 0x00008002000075a7 */ /* 0x002e6400080211ff */
[----:B-1-3--:R-:W-:Y:S09]  /*3370*/  @!P1 BRA `(.L_x_59) ;  /* 0x0000005400e89947 */ /* 0x00aff20003800000 */
.L_x_150:
[----:B------:R-:W-:Y:S01]  /*3380*/  LEA R4, R10, UR26, 0x4 ;  /* 0x0000001a0a047c11 */ /* 0x000fe2000f8e20ff */
[----:B------:R-:W-:Y:S01]  /*3390*/  @UP4 ULEA UR4, UR22, UR26, 0x3 ;  /* 0x0000001a16044291 */ /* 0x000fe2000f8e18ff */
[----:B------:R-:W-:Y:S01]  /*33a0*/  PLOP3.LUT P2, PT, PT, PT, PT, 0x80, 0x8 ;  /* 0x000000000008781c */ /* 0x000fe20003f4f070 */
[----:B------:R-:W-:Y:S01]  /*33b0*/  ULEA UR30, UR31, UR26, 0x3 ;  /* 0x0000001a1f1e7291 */ /* 0x000fe2000f8e18ff */
[----:B------:R-:W-:Y:S01]  /*33c0*/  PRMT R3, RZ, 0x654, R3 ;  /* 0x00000654ff037816 */ /* 0x000fe20000000003 */
[----:B------:R-:W-:Y:S01]  /*33d0*/  ULEA UR11, UR31, UR42, 0x6 ;  /* 0x0000002a1f0b7291 */ /* 0x000fe2000f8e30ff */
[----:B------:R-:W2:Y:S01]  /*33e0*/  LDS.128 R4, [R4+0x110] ;  /* 0x0001100004047984 */ /* 0x000ea20000000c00 */
[----:B-1----:R-:W-:Y:S02]  /*33f0*/  @P0 SHF.L.U32 R2, R8, 0x1f, RZ ;  /* 0x0000001f08020819 */ /* 0x002fe400000006ff */
[----:B------:R-:W-:Y:S01]  /*3400*/  SHF.L.U32 R0, R11, 0x1f, RZ ;  /* 0x0000001f0b007819 */ /* 0x000fe200000006ff */
[----:B------:R-:W-:Y:S01]  /*3410*/  @!PT LDS RZ, [RZ] ;  /* 0x00000000fffff984 */ /* 0x000fe20000000800 */
[----:B------:R-:W-:Y:S01]  /*3420*/  @!PT LDS RZ, [RZ] ;  /* 0x00000000fffff984 */ /* 0x000fe20000000800 */
[----:B------:R-:W-:Y:S01]  /*3430*/  @!PT LDS RZ, [RZ] ;  /* 0x00000000fffff984 */ /* 0x000fe20000000800 */
[----:B------:R-:W-:Y:S01]  /*3440*/  @!PT LDS RZ, [RZ] ;  /* 0x00000000fffff984 */ /* 0x000fe20000000800 */
[----:B------:R1:W-:Y:S06]  /*3450*/  MEMBAR.ALL.CTA ;  /* 0x0000000000007992 */ /* 0x0003ec0000008000 */
[----:B-1----:R-:W1:Y:S02]  /*3460*/  FENCE.VIEW.ASYNC.S ;  /* 0x00000000000073c6 */ /* 0x002e640000000000 */
[----:B-1----:R1:W-:Y:S01]  /*3470*/  SYNCS.ARRIVE.TRANS64.RED.A1T0 RZ, [R3+URZ], RZ ;  /* 0x000000ff03ff79a7 */ /* 0x0023e200081004ff */
[----:B------:R1:W3:Y:S01]  /*3480*/  @P0 SYNCS.PHASECHK.TRANS64.TRYWAIT P2, [UR4], R2 ;  /* 0x00000002ff0005a7 */ /* 0x0002e20008041104 */
[----:B--2---:R-:W-:Y:S01]  /*3490*/  LOP3.LUT P1, RZ, R6, 0x1, RZ, 0xc0, !PT ;  /* 0x0000000106ff7812 */ /* 0x004fe2000782c0ff */
[----:B------:R-:W2:Y:S02]  /*34a0*/  SYNCS.PHASECHK.TRANS64.TRYWAIT P0, [UR30+0xc0], R0 ;  /* 0x0000c000ff0075a7 */ /* 0x000ea4000800111e */
[----:B-123--:R-:W-:Y:S10]  /*34b0*/  @!P0 BRA `(.L_x_60) ;  /* 0x0000005400ac8947 */ /* 0x00eff40003800000 */
.L_x_152:
[----:B------:R-:W-:Y:S01]  /*34c0*/  IADD3 R10, PT, PT, R10, 0x1, RZ ;  /* 0x000000010a0a7810 */ /* 0x000fe20007ffe0ff */
[----:B------:R-:W-:Y:S06]  /*34d0*/  BRA.U !UP4, `(.L_x_61) ;  /* 0x000000010cc07547 */ /* 0x000fec000b800000 */
[----:B------:R-:W-:Y:S01]  /*34e0*/  UPLOP3.LUT UP2, UPT, UPT, UPT, UPT, 0x40, 0x4 ;  /* 0x000000000004789c */ /* 0x000fe20003f4e870 */
[----:B------:R-:W-:Y:S01]  /*34f0*/  UMOV UR24, UR41 ;  /* 0x0000002900187c82 */ /* 0x000fe20008000000 */
[----:B------:R-:W-:Y:S01]  /*3500*/  UMOV UR23, UR40 ;  /* 0x0000002800177c82 */ /* 0x000fe20008000000 */
[----:B------:R-:W-:-:S08]  /*3510*/  UMOV UR10, UR22 ;  /* 0x00000016000a7c82 */ /* 0x000fd00008000000 */
.L_x_64:
[----:B------:R-:W-:Y:S02]  /*3520*/  UIADD3 UR24, UPT, UPT, UR24, 0x1, URZ ;  /* 0x0000000118187890 */ /* 0x000fe4000fffe0ff */
[----:B--2---:R-:W-:Y:S02]  /*3530*/  ULEA UR5, UR10, UR26, 0x3 ;  /* 0x0000001a0a057291 */ /* 0x004fe4000f8e18ff */
[----:B------:R-:W-:Y:S01]  /*3540*/  UISETP.NE.AND UP3, UPT, UR24, URZ, UPT ;  /* 0x000000ff1800728c */ /* 0x000fe2000bf65270 */
[----:B---3--:R-:W-:Y:S10]  /*3550*/  @P2 BRA `(.L_x_62) ;  /* 0x00000000000c2947 */ /* 0x008ff40003800000 */
[----:B-1----:R-:W-:Y:S04]  /*3560*/  SHF.L.U32 R2, R8, 0x1f, RZ ;  /* 0x0000001f08027819 */ /* 0x002fe800000006ff */
[----:B------:R-:W1:Y:S02]  /*3570*/  SYNCS.PHASECHK.TRANS64.TRYWAIT P0, [UR5], R2 ;  /* 0x00000002ff0075a7 */ /* 0x000e640008001105 */
[----:B-1----:R-:W-:Y:S05]  /*3580*/  @!P0 BRA `(.L_x_63) ;  /* 0x0000005400908947 */ /* 0x002fea0003800000 */
.L_x_62:
[----:B------:R-:W-:Y:S01]  /*3590*/  UISETP.NE.AND UP0, UPT, UR23, 0x1, UPT ;  /* 0x000000011700788c */ /* 0x000fe2000bf05270 */
[----:B------:R-:W-:Y:S01]  /*35a0*/  PLOP3.LUT P2, PT, PT, PT, PT, 0x80, 0x8 ;  /* 0x000000000008781c */ /* 0x000fe20003f4f070 */
[----:B------:R-:W-:Y:S02]  /*35b0*/  UIADD3 UR4, UPT, UPT, UR10, 0x1, URZ ;  /* 0x000000010a047890 */ /* 0x000fe4000fffe0ff */
[----:B------:R-:W-:Y:S02]  /*35c0*/  UIADD3 UR25, UPT, UPT, UR5, 0x18, URZ ;  /* 0x0000001805197890 */ /* 0x000fe4000fffe0ff */
[----:B------:R-:W-:Y:S01]  /*35d0*/  UISETP.NE.AND UP1, UPT, UR4, 0x3, UPT ;  /* 0x000000030400788c */ /* 0x000fe2000bf25270 */
[----:B------:R-:W-:Y:S01]  /*35e0*/  PLOP3.LUT P0, PT, PT, PT, UP0, 0x80, 0x8 ;  /* 0x000000000008781c */ /* 0x000fe20003f0f008 */
[----:B------:R-:W-:Y:S02]  /*35f0*/  UIADD3 UR23, UPT, UPT, UR23, -0x1, URZ ;  /* 0xffffffff17177890 */ /* 0x000fe4000fffe0ff */
[----:B------:R-:W-:Y:S02]  /*3600*/  USEL UR6, URZ, 0x1, UP1 ;  /* 0x00000001ff067887 */ /* 0x000fe40008800000 */
[----:B------:R-:W-:Y:S01]  /*3610*/  USEL UR22, UR4, URZ, UP1 ;  /* 0x000000ff04167287 */ /* 0x000fe20008800000 */
[----:B------:R-:W-:Y:S01]  /*3620*/  UMOV UR7, 0x40004040 ;  /* 0x4000404000077882 */ /* 0x000fe20000000000 */
[----:B------:R-:W-:Y:S02]  /*3630*/  UMOV UR5, 0x40004040 ;  /* 0x4000404000057882 */ /* 0x000fe40000000000 */
[----:B------:R-:W-:Y:S01]  /*3640*/  @UP0 ULEA UR4, UR22, UR26, 0x3 ;  /* 0x0000001a16040291 */ /* 0x000fe2000f8e18ff */
[----:B------:R-:W-:Y:S01]  /*3650*/  LOP3.LUT R8, R8, UR6, RZ, 0x3c, !PT ;  /* 0x0000000608087c12 */ /* 0x000fe2000f8e3cff */
[----:B------:R-:W-:Y:S01]  /*3660*/  ULEA UR6, UR10, UR29, 0x9 ;  /* 0x0000001d0a067291 */ /* 0x000fe2000f8e48ff */
[----:B------:R-:W-:Y:S02]  /*3670*/  UMOV UR21, 0x40004040 ;  /* 0x4000404000157882 */ /* 0x000fe40000000000 */
[----:B-1----:R-:W-:Y:S01]  /*3680*/  @P0 SHF.L.U32 R0, R8, 0x1f, RZ ;  /* 0x0000001f08000819 */ /* 0x002fe200000006ff */
[----:B------:R-:W-:Y:S02]  /*3690*/  UIADD3 UR20, UPT, UPT, UR6, 0x2, URZ ;  /* 0x0000000206147890 */ /* 0x000fe4000fffe0ff */
[----:B------:R-:W-:Y:S01]  /*36a0*/  UIADD3 UR16, UPT, UPT, UR6, 0x4, URZ ;  /* 0x0000000406107890 */ /* 0x000fe2000fffe0ff */
[----:B------:R2:W3:Y:S01]  /*36b0*/  @P0 SYNCS.PHASECHK.TRANS64.TRYWAIT P2, [UR4], R0 ;  /* 0x00000000ff0005a7 */ /* 0x0004e20008041104 */
[----:B------:R-:W-:Y:S02]  /*36c0*/  ULEA UR4, UR10, UR28, 0xa ;  /* 0x0000001c0a047291 */ /* 0x000fe4000f8e50ff */
[----:B------:R-:W-:Y:S02]  /*36d0*/  UIADD3 UR12, UPT, UPT, UR6, 0x6, URZ ;  /* 0x00000006060c7890 */ /* 0x000fe4000fffe0ff */
[----:B------:R-:W-:Y:S02]  /*36e0*/  UIADD3 UR18, UPT, UPT, UR4, 0x2, URZ ;  /* 0x0000000204127890 */ /* 0x000fe4000fffe0ff */
[----:B------:R-:W-:Y:S02]  /*36f0*/  UIADD3 UR14, UPT, UPT, UR4, 0x4, URZ ;  /* 0x00000004040e7890 */ /* 0x000fe4000fffe0ff */
[----:B------:R-:W-:Y:S01]  /*3700*/  UIADD3 UR8, UPT, UPT, UR4, 0x6, URZ ;  /* 0x0000000604087890 */ /* 0x000fe2000fffe0ff */
[----:B------:R2:W-:Y:S01]  /*3710*/  UTCHMMA gdesc[UR4], gdesc[UR6], tmem[UR11], tmem[UR38], idesc[UR39], UP2 ;  /* 0x00ff2606040075ea */ /* 0x0005e2000900000b */
[----:B------:R-:W-:Y:S01]  /*3720*/  UPLOP3.LUT UP2, UPT, UPT, UPT, UPT, 0x80, 0x8 ;  /* 0x000000000008789c */ /* 0x000fe20003f4f070 */
[----:B------:R-:W-:Y:S01]  /*3730*/  UMOV UR19, 0x40004040 ;  /* 0x4000404000137882 */ /* 0x000fe20000000000 */
[----:B------:R-:W-:Y:S01]  /*3740*/  UMOV UR17, 0x40004040 ;  /* 0x4000404000117882 */ /* 0x000fe20000000000 */
[----:B------:R2:W-:Y:S01]  /*3750*/  UTCHMMA gdesc[UR18], gdesc[UR20], tmem[UR11], tmem[UR36], idesc[UR37], UPT ;  /* 0x00ff2414120075ea */ /* 0x0005e2000b80000b */
[----:B------:R-:W-:Y:S01]  /*3760*/  UMOV UR15, 0x40004040 ;  /* 0x40004040000f7882 */ /* 0x000fe20000000000 */
[----:B------:R-:W-:Y:S01]  /*3770*/  UMOV UR13, 0x40004040 ;  /* 0x40004040000d7882 */ /* 0x000fe20000000000 */
[----:B------:R-:W-:Y:S01]  /*3780*/  UMOV UR9, 0x40004040 ;  /* 0x4000404000097882 */ /* 0x000fe20000000000 */
[----:B------:R2:W-:Y:S01]  /*3790*/  UTCHMMA gdesc[UR14], gdesc[UR16], tmem[UR11], tmem[UR34], idesc[UR35], UPT ;  /* 0x00ff22100e0075ea */ /* 0x0005e2000b80000b */
[----:B------:R2:W-:Y:S01]  /*37a0*/  UTCHMMA gdesc[UR8], gdesc[UR12], tmem[UR11], tmem[UR32], idesc[UR33], UPT ;  /* 0x00ff200c080075ea */ /* 0x0005e2000b80000b */
[----:B------:R2:W-:Y:S01]  /*37b0*/  UTCBAR.MULTICAST [UR25], URZ, UR27 ;  /* 0x000000ff190073e9 */ /* 0x0005e2000800081b */
[----:B------:R-:W-:Y:S01]  /*37c0*/  UMOV UR10, UR22 ;  /* 0x00000016000a7c82 */ /* 0x000fe20008000000 */
[----:B------:R-:W-:Y:S05]  /*37d0*/  BRA.U UP3, `(.L_x_64) ;  /* 0xfffffffd03507547 */ /* 0x000fea000b83ffff */
.L_x_61:
[----:B--2---:R-:W-:Y:S01]  /*37e0*/  UIADD3 UR4, UPT, UPT, UR31, 0x1, URZ ;  /* 0x000000011f047890 */ /* 0x004fe2000fffe0ff */
[C---:B------:R-:W-:Y:S01]  /*37f0*/  ISETP.NE.AND P0, PT, R10.reuse, 0x2, PT ;  /* 0x000000020a00780c */ /* 0x040fe20003f05270 */
[----:B------:R-:W-:Y:S02]  /*3800*/  UIADD3 UR5, UPT, UPT, UR30, 0xa0, URZ ;  /* 0x000000a01e057890 */ /* 0x000fe4000fffe0ff */
[----:B------:R-:W-:Y:S01]  /*3810*/  UISETP.NE.AND UP0, UPT, UR4, 0x4, UPT ;  /* 0x000000040400788c */ /* 0x000fe2000bf05270 */
[----:B-1----:R-:W-:Y:S02]  /*3820*/  SEL R0, RZ, 0x1, P0 ;  /* 0x00000001ff007807 */ /* 0x002fe40000000000 */
[----:B------:R-:W-:Y:S01]  /*3830*/  SEL R10, R10, RZ, P0 ;  /* 0x000000ff0a0a7207 */ /* 0x000fe20000000000 */
[----:B------:R-:W-:Y:S01]  /*3840*/  USEL UR6, URZ, 0x1, UP0 ;  /* 0x00000001ff067887 */ /* 0x000fe20008000000 */
[----:B------:R-:W-:Y:S01]  /*3850*/  LOP3.LUT R9, R9, R0, RZ, 0x3c, !PT ;  /* 0x0000000009097212 */ /* 0x000fe200078e3cff */
[----:B------:R-:W-:Y:S01]  /*3860*/  USEL UR31, UR4, URZ, UP0 ;  /* 0x000000ff041f7287 */ /* 0x000fe20008000000 */
[----:B------:R1:W-:Y:S03]  /*3870*/  UTCBAR [UR5], URZ ;  /* 0x000000ff050073e9 */ /* 0x0003e600080000ff */
[----:B------:R-:W-:Y:S01]  /*3880*/  LOP3.LUT R11, R11, UR6, RZ, 0x3c, !PT ;  /* 0x000000060b0b7c12 */ /* 0x000fe2000f8e3cff */
[----:B------:R-:W-:Y:S07]  /*3890*/  @P1 BRA `(.L_x_65) ;  /* 0xfffffff800a01947 */ /* 0x000fee000383ffff */
[----:B------:R-:W2:Y:S01]  /*38a0*/  S2UR UR8, SR_CgaCtaId ;  /* 0x00000000000879c3 */ /* 0x000ea20000008800 */
[----:B------:R-:W-:Y:S01]  /*38b0*/  ELECT P0, URZ, PT ;  /* 0x0000000000ff782f */ /* 0x000fe20003800000 */
[----:B------:R-:W-:Y:S01]  /*38c0*/  IMAD.MOV.U32 R0, RZ, RZ, 0x1 ;  /* 0x00000001ff007424 */ /* 0x000fe200078e00ff */
[----:B------:R-:W-:Y:S01]  /*38d0*/  UIADD3 UR26, UPT, UPT, UR26, 0xc0, URZ ;  /* 0x000000c01a1a7890 */ /* 0x000fe2000fffe0ff */
[----:B------:R-:W-:Y:S01]  /*38e0*/  SHF.L.U32 R2, R11, 0x1f, RZ ;  /* 0x0000001f0b027819 */ /* 0x000fe200000006ff */
[----:B------:R-:W-:-:S03]  /*38f0*/  UMOV UR4, 0x40 ;  /* 0x0000004000047882 */ /* 0x000fc60000000000 */
[----:B------:R-:W-:Y:S01]  /*3900*/  UVIRTCOUNT.DEALLOC.SMPOOL 0x80 ;  /* 0x000000800000784c */ /* 0x000fe20000000000 */
[----:B--2---:R-:W-:Y:S02]  /*3910*/  ULEA UR8, UR8, UR4, 0x18 ;  /* 0x0000000408087291 */ /* 0x004fe4000f8ec0ff */
[----:B------:R-:W-:-:S07]  /*3920*/  ULEA UR4, UR31, UR26, 0x3 ;  /* 0x0000001a1f047291 */ /* 0x000fce000f8e18ff */
[----:B------:R2:W-:Y:S02]  /*3930*/  @P0 STS.U8 [UR8+0x1c], R0 ;  /* 0x00001c00ff000988 */ /* 0x0005e40008000008 */
[----:B------:R-:W4:Y:S02]  /*3940*/  SYNCS.PHASECHK.TRANS64.TRYWAIT P0, [UR4], R2 ;  /* 0x00000002ff0075a7 */ /* 0x000f240008001104 */
[----:B--2-4-:R-:W-:Y:S05]  /*3950*/  @!P0 BRA `(.L_x_66) ;  /* 0x0000005000b48947 */ /* 0x014fea0003800000 */
.L_x_155:
[----:B------:R-:W-:-:S04]  /*3960*/  UIADD3 UR4, UPT, UPT, UR31, 0x1, URZ ;  /* 0x000000011f047890 */ /* 0x000fc8000fffe0ff */
[----:B------:R-:W-:-:S04]  /*3970*/  UISETP.NE.AND UP0, UPT, UR4, 0x4, UPT ;  /* 0x000000040400788c */ /* 0x000fc8000bf05270 */
[----:B------:R-:W-:Y:S02]  /*3980*/  USEL UR6, URZ, 0x1, UP0 ;  /* 0x00000001ff067887 */ /* 0x000fe40008000000 */
[----:B------:R-:W-:-:S04]  /*3990*/  USEL UR4, UR4, URZ, UP0 ;  /* 0x000000ff04047287 */ /* 0x000fc80008000000 */
[----:B-1----:R-:W-:Y:S01]  /*39a0*/  ULEA UR5, UR4, UR26, 0x3 ;  /* 0x0000001a04057291 */ /* 0x002fe2000f8e18ff */
[----:B--2---:R-:W-:-:S04]  /*39b0*/  LOP3.LUT R2, R11, UR6, RZ, 0x3c, !PT ;  /* 0x000000060b027c12 */ /* 0x004fc8000f8e3cff */
[----:B------:R-:W-:-:S04]  /*39c0*/  SHF.L.U32 R3, R2, 0x1f, RZ ;  /* 0x0000001f02037819 */ /* 0x000fc800000006ff */
[----:B------:R-:W1:Y:S02]  /*39d0*/  SYNCS.PHASECHK.TRANS64.TRYWAIT P0, [UR5], R3 ;  /* 0x00000003ff0075a7 */ /* 0x000e640008001105 */
[----:B-1----:R-:W-:Y:S05]  /*39e0*/  @!P0 BRA `(.L_x_67) ;  /* 0x0000005000a88947 */ /* 0x002fea0003800000 */
.L_x_157:
        /* <DEDUP_REMOVED lines=9> */
.L_x_159:
[----:B------:R-:W-:-:S04]  /*3a80*/  UIADD3 UR4, UPT, UPT, UR4, 0x1, URZ ;  /* 0x0000000104047890 */ /* 0x000fc8000fffe0ff */
[----:B------:R-:W-:-:S04]  /*3a90*/  UISETP.NE.AND UP0, UPT, UR4, 0x4, UPT ;  /* 0x000000040400788c */ /* 0x000fc8000bf05270 */
[----:B------:R-:W-:Y:S02]  /*3aa0*/  USEL UR5, URZ, 0x1, UP0 ;  /* 0x00000001ff057887 */ /* 0x000fe40008000000 */
[----:B------:R-:W-:-:S04]  /*3ab0*/  USEL UR4, UR4, URZ, UP0 ;  /* 0x000000ff04047287 */ /* 0x000fc80008000000 */
[----:B------:R-:W-:Y:S01]  /*3ac0*/  ULEA UR4, UR4, UR26, 0x3 ;  /* 0x0000001a04047291 */ /* 0x000fe2000f8e18ff */
[----:B------:R-:W-:-:S04]  /*3ad0*/  LOP3.LUT R2, R2, UR5, RZ, 0x3c, !PT ;  /* 0x0000000502027c12 */ /* 0x000fc8000f8e3cff */
[----:B------:R-:W-:-:S04]  /*3ae0*/  SHF.L.U32 R2, R2, 0x1f, RZ ;  /* 0x0000001f02027819 */ /* 0x000fc800000006ff */
[----:B------:R-:W2:Y:S02]  /*3af0*/  SYNCS.PHASECHK.TRANS64.TRYWAIT P0, [UR4], R2 ;  /* 0x00000002ff0075a7 */ /* 0x000ea40008001104 */
[----:B--2---:R-:W-:Y:S05]  /*3b00*/  @!P0 BRA `(.L_x_69) ;  /* 0x0000005000908947 */ /* 0x004fea0003800000 */
.L_x_161:
[----:B------:R-:W-:Y:S01]  /*3b10*/  NOP ;  /* 0x0000000000007918 */ /* 0x000fe20000000000 */
[----:B-1----:R-:W1:Y:S01]  /*3b20*/  LDS R0, [UR8+0x14] ;  /* 0x00001408ff007984 */ /* 0x002e620008000800 */
[----:B------:R-:W-:Y:S01]  /*3b30*/  ULOP3.LUT UR4, UR42, 0xffff, URZ, 0xc0, !UPT ;  /* 0x0000ffff2a047892 */ /* 0x000fe2000f8ec0ff */
[----:B------:R-:W-:Y:S01]  /*3b40*/  UMOV UR5, 0xffff ;  /* 0x0000ffff00057882 */ /* 0x000fe20000000000 */
[----:B------:R-:W-:Y:S02]  /*3b50*/  UMOV UR6, 0x1 ;  /* 0x0000000100067882 */ /* 0x000fe40000000000 */
[----:B------:R-:W-:-:S04]  /*3b60*/  USHF.R.U32.HI UR4, URZ, 0x5, UR4 ;  /* 0x00000005ff047899 */ /* 0x000fc80008011604 */
[----:B------:R-:W-:Y:S02]  /*3b70*/  USHF.L.U32 UR5, UR5, UR4, URZ ;  /* 0x0000000405057299 */ /* 0x000fe400080006ff */
[----:B------:R-:W-:-:S04]  /*3b80*/  USHF.L.U32 UR4, UR6, UR4, URZ ;  /* 0x0000000406047299 */ /* 0x000fc800080006ff */
[----:B-1----:R-:W-:-:S04]  /*3b90*/  LOP3.LUT R0, R0, UR5, RZ, 0xc0, !PT ;  /* 0x0000000500007c12 */ /* 0x002fc8000f8ec0ff */
[----:B------:R-:W-:-:S13]  /*3ba0*/  ISETP.NE.AND P0, PT, R0, UR5, PT ;  /* 0x0000000500007c0c */ /* 0x000fda000bf05270 */
[----:B------:R-:W-:Y:S05]  /*3bb0*/  @P0 BRA `(.L_x_70) ;  /* 0x0000000000580947 */ /* 0x000fea0003800000 */
[----:B------:R-:W1:Y:S02]  /*3bc0*/  LDS R0, [UR8+0x18] ;  /* 0x00001808ff007984 */ /* 0x000e640008000800 */
[----:B-1----:R-:W-:-:S04]  /*3bd0*/  LOP3.LUT R0, R0, UR4, RZ, 0xc0, !PT ;  /* 0x0000000400007c12 */ /* 0x002fc8000f8ec0ff */
[----:B------:R-:W-:-:S13]  /*3be0*/  ISETP.NE.AND P0, PT, R0, UR4, PT ;  /* 0x0000000400007c0c */ /* 0x000fda000bf05270 */
[----:B------:R-:W-:Y:S05]  /*3bf0*/  @P0 BRA `(.L_x_71) ;  /* 0x00000000003c0947 */ /* 0x000fea0003800000 */
[----:B------:R-:W1:Y:S01]  /*3c00*/  S2R R2, SR_LANEID ;  /* 0x0000000000027919 */ /* 0x000e620000000000 */
[----:B------:R-:W-:-:S06]  /*3c10*/  ULOP3.LUT UR5, URZ, UR5, URZ, 0x33, !UPT ;  /* 0x00000005ff057292 */ /* 0x000fcc000f8e33ff */
[----:B------:R-:W-:-:S04]  /*3c20*/  IMAD.U32 R0, RZ, RZ, UR5 ;  /* 0x00000005ff007e24 */ /* 0x000fc8000f8e00ff */
[----:B------:R2:W4:Y:S02]  /*3c30*/  REDUX UR7, R0 ;  /* 0x00000000000773c4 */ /* 0x0005240000000000 */
[----:B------:R1:W-:Y:S01]  /*3c40*/  UTCATOMSWS.AND URZ, UR5 ;  /* 0x0000000500ff79e3 */ /* 0x0003e20008000000 */
[----:B--2---:R-:W-:Y:S01]  /*3c50*/  LOP3.LUT R0, RZ, UR4, RZ, 0x33, !PT ;  /* 0x00000004ff007c12 */ /* 0x004fe2000f8e33ff */
[----:B------:R-:W-:Y:S02]  /*3c60*/  VOTEU.ANY UR4, UPT, PT ;  /* 0x0000000000047886 */ /* 0x000fe400038e0100 */
[----:B------:R-:W-:Y:S02]  /*3c70*/  UFLO.U32 UR4, UR4 ;  /* 0x00000004000472bd */ /* 0x000fe400080e0000 */
[----:B------:R-:W2:Y:S04]  /*3c80*/  REDUX UR6, R0 ;  /* 0x00000000000673c4 */ /* 0x000ea80000000000 */
[----:B-1----:R-:W-:-:S02]  /*3c90*/  ISETP.EQ.U32.AND P0, PT, R2, UR4, PT ;  /* 0x0000000402007c0c */ /* 0x002fc4000bf02070 */
[----:B----4-:R-:W-:-:S11]  /*3ca0*/  MOV R2, UR7 ;  /* 0x0000000700027c02 */ /* 0x010fd60008000f00 */
[----:B------:R1:W-:Y:S01]  /*3cb0*/  @P0 ATOMS.AND RZ, [UR8+0x14], R2 ;  /* 0x00001402ffff098c */ /* 0x0003e2000a800008 */
[----:B--2---:R-:W-:-:S05]  /*3cc0*/  IMAD.U32 R0, RZ, RZ, UR6 ;  /* 0x00000006ff007e24 */ /* 0x004fca000f8e00ff */
[----:B------:R1:W-:Y:S01]  /*3cd0*/  @P0 ATOMS.AND RZ, [UR8+0x18], R0 ;  /* 0x00001800ffff098c */ /* 0x0003e2000a800008 */
[----:B------:R-:W-:Y:S05]  /*3ce0*/  BRA `(.L_x_72) ;  /* 0x0000000000147947 */ /* 0x000fea0003800000 */
.L_x_71:
[----:B------:R-:W-:Y:S02]  /*3cf0*/  MOV R2, 0x3d10 ;  /* 0x00003d1000027802 */ /* 0x000fe40000000f00 */
[----:B---3-5:R-:W-:Y:S05]  /*3d00*/  CALL.REL.NOINC `($__internal_0_$__cuda_sm10x_tcgen05_guardrail_trap_col_being_dealloced_not_returned_by_alloc) ;  /* 0x0000005400787944 */ /* 0x028fea0003c00000 */
[----:B------:R-:W-:Y:S05]  /*3d10*/  BRA `(.L_x_72) ;  /* 0x0000000000087947 */ /* 0x000fea0003800000 */
.L_x_70:
[----:B------:R-:W-:Y:S02]  /*3d20*/  MOV R2, 0x3d40 ;  /* 0x00003d4000027802 */ /* 0x000fe40000000f00 */
[----:B---3-5:R-:W-:Y:S05]  /*3d30*/  CALL.REL.NOINC `($__internal_2_$__cuda_sm10x_tcgen05_guardrail_trap_unallocated_columns_being_dealloced) ;  /* 0x0000005400847944 */ /* 0x028fea0003c00000 */
.L_x_72:
[----:B------:R-:W-:Y:S01]  /*3d40*/  NOP ;  /* 0x0000000000007918 */ /* 0x000fe20000000000 */
[----:B------:R-:W-:Y:S05]  /*3d50*/  EXIT ;  /* 0x000000000000794d */ /* 0x000fea0003800000 */
.L_x_54:
[----:B------:R-:W-:-:S09]  /*3d60*/  UISETP.NE.OR UP0, UPT, UR17, 0x3, !UP3 ;  /* 0x000000031100788c */ /* 0x000fd2000df05670 */
[----:B------:R-:W-:Y:S05]  /*3d70*/  BRA.U UP0, `(.L_x_73) ;  /* 0x00000011005c7547 */ /* 0x000fea000b800000 */
[----:B------:R-:W1:Y:S01]  /*3d80*/  S2UR UR10, SR_CgaCtaId ;  /* 0x00000000000a79c3 */ /* 0x000e620000008800 */
[----:B------:R-:W2:Y:S01]  /*3d90*/  LDCU UR31, c[0x0][0x370] ;  /* 0x00006e00ff1f77ac */ /* 0x000ea20008000800 */
[----:B------:R-:W-:Y:S02]  /*3da0*/  HFMA2 R13, -RZ, RZ, 0, 0 ;  /* 0x00000000ff0d7431 */ /* 0x000fe400000001ff */
[----:B------:R-:W-:Y:S01]  /*3db0*/  IMAD.MOV.U32 R15, RZ, RZ, 0x1 ;  /* 0x00000001ff0f7424 */ /* 0x000fe200078e00ff */
[----:B------:R-:W-:Y:S01]  /*3dc0*/  MOV R7, 0x2000 ;  /* 0x0000200000077802 */ /* 0x000fe20000000f00 */
[----:B------:R-:W2:Y:S01]  /*3dd0*/  LDCU.128 UR44, c[0x0][0xb10] ;  /* 0x00016200ff2c77ac */ /* 0x000ea20008000c00 */
[----:B------:R-:W-:Y:S01]  /*3de0*/  IMAD.MOV.U32 R14, RZ, RZ, RZ ;  /* 0x000000ffff0e7224 */ /* 0x000fe200078e00ff */
[----:B------:R-:W3:Y:S01]  /*3df0*/  LDC.64 R16, c[0x0][0x348] ;  /* 0x0000d200ff107b82 */ /* 0x000ee20000000a00 */
[----:B------:R-:W4:Y:S01]  /*3e00*/  LDCU UR30, c[0x0][0x374] ;  /* 0x00006e80ff1e77ac */ /* 0x000f220008000800 */
[----:B------:R-:W1:Y:S06]  /*3e10*/  LDCU UR15, c[0x0][0xb0c] ;  /* 0x00016180ff0f77ac */ /* 0x000e6c0008000800 */
[----:B------:R-:W3:Y:S01]  /*3e20*/  LDC.64 R2, c[0x0][0x888] ;  /* 0x00022200ff027b82 */ /* 0x000ee20000000a00 */
[----:B------:R-:W3:Y:S01]  /*3e30*/  LDCU UR49, c[0x0][0xb20] ;  /* 0x00016400ff3177ac */ /* 0x000ee20008000800 */
[----:B------:R-:W3:Y:S06]  /*3e40*/  LDCU UR4, c[0x0][0xb30] ;  /* 0x00016600ff0477ac */ /* 0x000eec0008000800 */
[----:B------:R-:W3:Y:S01]  /*3e50*/  LDC.64 R4, c[0x0][0x890] ;  /* 0x00022400ff047b82 */ /* 0x000ee20000000a00 */
[----:B------:R-:W-:Y:S01]  /*3e60*/  UMOV UR21, 0x400 ;  /* 0x0000040000157882 */ /* 0x000fe20000000000 */
[----:B--2---:R-:W-:-:S02]  /*3e70*/  UIMAD.WIDE.U32 UR6, UR31, UR44, URZ ;  /* 0x0000002c1f0672a5 */ /* 0x004fc4000f8e00ff */
[----:B----4-:R-:W-:Y:S02]  /*3e80*/  UIMAD.WIDE.U32 UR8, UR30, UR47, URZ ;  /* 0x0000002f1e0872a5 */ /* 0x010fe4000f8e00ff */
[----:B-1----:R-:W-:Y:S02]  /*3e90*/  ULEA UR21, UR10, UR21, 0x18 ;  /* 0x000000150a157291 */ /* 0x002fe4000f8ec0ff */
[----:B------:R-:W-:Y:S02]  /*3ea0*/  UPLOP3.LUT UP3, UPT, UPT, UPT, UPT, 0x40, 0x4 ;  /* 0x000000000004789c */ /* 0x000fe40003f6e870 */
[----:B------:R-:W-:Y:S02]  /*3eb0*/  UIADD3 UR37, UPT, UPT, UR21, 0x48, URZ ;  /* 0x0000004815257890 */ /* 0x000fe4000fffe0ff */
[----:B------:R-:W-:Y:S02]  /*3ec0*/  UIADD3 UR33, UPT, UPT, UR21, 0x30, URZ ;  /* 0x0000003015217890 */ /* 0x000fe4000fffe0ff */
[----:B------:R-:W-:-:S02]  /*3ed0*/  UIADD3 UR25, UPT, UPT, UR21, 0x38, URZ ;  /* 0x0000003815197890 */ /* 0x000fc4000fffe0ff */
[----:B------:R-:W-:Y:S01]  /*3ee0*/  UIADD3 UR17, UPT, UPT, UR21, 0x40, URZ ;  /* 0x0000004015117890 */ /* 0x000fe2000fffe0ff */
[----:B------:R-:W-:Y:S01]  /*3ef0*/  UMOV UR6, UR7 ;  /* 0x0000000700067c82 */ /* 0x000fe20008000000 */
[----:B------:R-:W-:Y:S01]  /*3f00*/  UMOV UR41, UR9 ;  /* 0x0000000900297c82 */ /* 0x000fe20008000000 */
[----:B------:R-:W-:Y:S02]  /*3f10*/  UISETP.GE.AND UP0, UPT, UR42, 0x1, UPT ;  /* 0x000000012a00788c */ /* 0x000fe4000bf06270 */
[----:B------:R-:W-:Y:S01]  /*3f20*/  UISETP.NE.AND UP4, UPT, UR42, 0x1, UPT ;  /* 0x000000012a00788c */ /* 0x000fe2000bf85270 */
[----:B------:R-:W1:Y:S01]  /*3f30*/  LDCU.64 UR22, c[0x0][0xb28] ;  /* 0x00016500ff1677ac */ /* 0x000e620008000a00 */
[----:B------:R-:W-:Y:S02]  /*3f40*/  UISETP.NE.AND UP6, UPT, UR15, 0x1, UPT ;  /* 0x000000010f00788c */ /* 0x000fe4000bfc5270 */
[----:B------:R-:W-:Y:S02]  /*3f50*/  UISETP.NE.AND UP5, UPT, UR46, 0x1, UPT ;  /* 0x000000012e00788c */ /* 0x000fe4000bfa5270 */
[----:B------:R-:W-:-:S02]  /*3f60*/  UPRMT UR37, UR10, 0x654, UR37 ;  /* 0x000006540a257896 */ /* 0x000fc40008000025 */
[----:B------:R-:W-:Y:S02]  /*3f70*/  USHF.R.U32.HI UR43, URZ, UR45, UR6 ;  /* 0x0000002dff2b7299 */ /* 0x000fe40008011606 */
[----:B------:R-:W-:Y:S02]  /*3f80*/  UPRMT UR40, UR10, 0x654, UR33 ;  /* 0x000006540a287896 */ /* 0x000fe40008000021 */
[----:B------:R-:W-:Y:S02]  /*3f90*/  UPRMT UR39, UR10, 0x654, UR25 ;  /* 0x000006540a277896 */ /* 0x000fe40008000019 */
[----:B------:R-:W-:Y:S02]  /*3fa0*/  UPRMT UR38, UR10, 0x654, UR17 ;  /* 0x000006540a267896 */ /* 0x000fe40008000011 */
[----:B---3--:R-:W-:Y:S02]  /*3fb0*/  USHF.R.U32.HI UR41, URZ, UR49, UR41 ;  /* 0x00000031ff297299 */ /* 0x008fe40008011629 */
[----:B------:R-:W-:-:S11]  /*3fc0*/  UISETP.NE.AND UP2, UPT, UR4, 0x1, UPT ;  /* 0x000000010400788c */ /* 0x000fd6000bf45270 */
.L_x_84:
[C---:B------:R-:W-:Y:S02]  /*3fd0*/  LEA R12, R14.reuse, UR21, 0x3 ;  /* 0x000000150e0c7c11 */ /* 0x040fe4000f8e18ff */
[----:B------:R-:W-:Y:S02]  /*3fe0*/  SHF.L.U32 R0, R13, 0x1f, RZ ;  /* 0x0000001f0d007819 */ /* 0x000fe400000006ff */
[----:B------:R-:W-:Y:S02]  /*3ff0*/  LEA R8, R14, UR21, 0x4 ;  /* 0x000000150e087c11 */ /* 0x000fe4000f8e20ff */
[----:B--2---:R-:W2:Y:S02]  /*4000*/  SYNCS.PHASECHK.TRANS64.TRYWAIT P0, [R12+URZ+0x80], R0 ;  /* 0x000080000c0075a7 */ /* 0x004ea400080011ff */
[----:B--2---:R-:W-:Y:S05]  /*4010*/  @!P0 BRA `(.L_x_74) ;  /* 0x0000004c00648947 */ /* 0x004fea0003800000 */
.L_x_162:
[----:B------:R-:W3:Y:S01]  /*4020*/  LDS.128 R8, [R8+0x110] ;  /* 0x0001100008087984 */ /* 0x000ee20000000c00 */
[----:B------:R-:W-:Y:S01]  /*4030*/  UISETP.GE.AND UP0, UPT, UR42, 0x1, UPT ;  /* 0x000000012a00788c */ /* 0x000fe2000bf06270 */
[----:B------:R-:W-:Y:S01]  /*4040*/  @!PT LDS RZ, [RZ] ;  /* 0x00000000fffff984 */ /* 0x000fe20000000800 */
[----:B------:R-:W-:Y:S01]  /*4050*/  @!PT LDS RZ, [RZ] ;  /* 0x00000000fffff984 */ /* 0x000fe20000000800 */
[----:B------:R-:W-:Y:S01]  /*4060*/  @!PT LDS RZ, [RZ] ;  /* 0x00000000fffff984 */ /* 0x000fe20000000800 */
[----:B------:R-:W-:Y:S01]  /*4070*/  @!PT LDS RZ, [RZ] ;  /* 0x00000000fffff984 */ /* 0x000fe20000000800 */
[----:B------:R4:W-:Y:S06]  /*4080*/  MEMBAR.ALL.CTA ;  /* 0x0000000000007992 */ /* 0x0009ec0000008000 */
[----:B----4-:R-:W4:Y:S01]  /*4090*/  FENCE.VIEW.ASYNC.S ;  /* 0x00000000000073c6 */ /* 0x010f220000000000 */
[----:B---3--:R-:W-:Y:S11]  /*40a0*/  LOP3.LUT P0, RZ, R10, 0x1, RZ, 0xc0, !PT ;  /* 0x000000010aff7812 */ /* 0x008ff6000780c0ff */
[----:B------:R-:W-:Y:S02]  /*40b0*/  @!UPT UIADD3 URZ, UPT, UPT, URZ, URZ, URZ ;  /* 0x000000fffffff290 */ /* 0x000fe4000fffe0ff */
[----:B----4-:R-:W-:Y:S01]  /*40c0*/  VOTEU.ANY UP1, P0 ;  /* 0x0000000000ff7886 */ /* 0x010fe20000020100 */
[----:B------:R-:W-:Y:S11]  /*40d0*/  PLOP3.LUT P0, PT, PT, PT, UP1, 0x80, 0x8 ;  /* 0x000000000008781c */ /* 0x000ff60003f0f018 */
[----:B------:R-:W-:Y:S02]  /*40e0*/  @!UPT UIADD3 URZ, UPT, UPT, URZ, URZ, URZ ;  /* 0x000000fffffff290 */ /* 0x000fe4000fffe0ff */
[----:B--2---:R-:W-:Y:S02]  /*40f0*/  @P0 SHF.R.U32.HI R0, RZ, 0x10, R9 ;  /* 0x00000010ff000819 */ /* 0x004fe40000011609 */
[----:B------:R-:W-:Y:S02]  /*4100*/  @P0 MOV R6, R8 ;  /* 0x0000000800060202 */ /* 0x000fe40000000f00 */
[----:B------:R-:W-:Y:S01]  /*4110*/  @P0 R2UR UR4, R0 ;  /* 0x00000000000402ca */ /* 0x000fe200000e0000 */
[----:B------:R-:W-:Y:S01]  /*4120*/  VIADD R0, R12, 0x90 ;  /* 0x000000900c007836 */ /* 0x000fe20000000000 */
[----:B------:R-:W-:Y:S02]  /*4130*/  @P0 LOP3.LUT R8, R9, 0xffff, RZ, 0xc0, !PT ;  /* 0x0000ffff09080812 */ /* 0x000fe400078ec0ff */
[----:B------:R-:W-:Y:S02]  /*4140*/  @P0 R2UR UR6, R6 ;  /* 0x00000000060602ca */ /* 0x000fe400000e0000 */
[----:B------:R-:W-:Y:S02]  /*4150*/  PRMT R0, RZ, 0x654, R0 ;  /* 0x00000654ff007816 */ /* 0x000fe40000000000 */
[----:B------:R-:W-:Y:S02]  /*4160*/  @P0 R2UR UR5, R8 ;  /* 0x00000000080502ca */ /* 0x000fe400000e0000 */
[----:B------:R2:W-:Y:S03]  /*4170*/  SYNCS.ARRIVE.TRANS64.RED.A1T0 RZ, [R0+URZ], RZ ;  /* 0x000000ff00ff79a7 */ /* 0x0005e600081004ff */
[----:B------:R-:W-:Y:S04]  /*4180*/  @UP1 UMOV UR29, UR4 ;  /* 0x00000004001d1c82 */ /* 0x000fe80008000000 */
[----:B------:R-:W-:Y:S04]  /*4190*/  @UP1 UMOV UR14, UR6 ;  /* 0x00000006000e1c82 */ /* 0x000fe80008000000 */
[----:B------:R-:W-:Y:S01]  /*41a0*/  @UP1 UMOV UR13, UR5 ;  /* 0x00000005000d1c82 */ /* 0x000fe20008000000 */
[----:B------:R-:W-:Y:S05]  /*41b0*/  BRA.U !UP0, `(.L_x_75) ;  /* 0x0000000108a47547 */ /* 0x000fea000b800000 */
[----:B------:R-:W-:Y:S02]  /*41c0*/  UIMAD.WIDE.U32 UR18, UR13, UR47, URZ ;  /* 0x0000002f0d1272a5 */ /* 0x000fe4000f8e00ff */
[----:B------:R-:W-:Y:S02]  /*41d0*/  UIMAD.WIDE.U32 UR26, UR14, UR44, URZ ;  /* 0x0000002c0e1a72a5 */ /* 0x000fe4000f8e00ff */
[----:B------:R-:W-:Y:S02]  /*41e0*/  USEL UR4, UR30, UR41, !UP5 ;  /* 0x000000291e047287 */ /* 0x000fe4000e800000 */
[----:B------:R-:W-:Y:S02]  /*41f0*/  USEL UR7, UR31, UR43, !UP6 ;  /* 0x0000002b1f077287 */ /* 0x000fe4000f000000 */
[----:B-1----:R-:W-:Y:S02]  /*4200*/  UIMAD.WIDE.U32 UR8, UR4, UR22, URZ ;  /* 0x00000016040872a5 */ /* 0x002fe4000f8e00ff */
[----:B------:R-:W-:Y:S01]  /*4210*/  UIMAD.WIDE.U32 UR10, UR7, UR22, URZ ;  /* 0x00000016070a72a5 */ /* 0x000fe2000f8e00ff */
[----:B------:R-:W-:Y:S02]  /*4220*/  UMOV UR5, UR19 ;  /* 0x0000001300057c82 */ /* 0x000fe40008000000 */
[----:B------:R-:W-:Y:S03]  /*4230*/  USHF.R.U32.HI UR6, URZ, UR49, UR5 ;  /* 0x00000031ff067299 */ /* 0x000fe60008011605 */
[----:B------:R-:W-:Y:S01]  /*4240*/  UMOV UR5, UR27 ;  /* 0x0000001b00057c82 */ /* 0x000fe20008000000 */
[----:B------:R-:W-:Y:S02]  /*4250*/  USEL UR6, UR13, UR6, !UP5 ;  /* 0x000000060d067287 */ /* 0x000fe4000e800000 */
[----:B------:R-:W-:Y:S03]  /*4260*/  USHF.R.U32.HI UR12, URZ, UR45, UR5 ;  /* 0x0000002dff0c7299 */ /* 0x000fe60008011605 */
[----:B------:R-:W-:Y:S02]  /*4270*/  UMOV UR5, UR9 ;  /* 0x0000000900057c82 */ /* 0x000fe40008000000 */
[----:B------:R-:W-:Y:S03]  /*4280*/  @UP4 USHF.R.U32.HI UR4, URZ, UR23, UR5 ;  /* 0x00000017ff044299 */ /* 0x000fe60008011605 */
[----:B------:R-:W-:Y:S01]  /*4290*/  UMOV UR5, UR11 ;  /* 0x0000000b00057c82 */ /* 0x000fe20008000000 */
[----:B------:R-:W-:Y:S02]  /*42a0*/  UIMAD UR4, UR42, UR4, URZ ;  /* 0x000000042a0472a4 */ /* 0x000fe4000f8e02ff */
[----:B------:R-:W-:Y:S02]  /*42b0*/  @UP4 USHF.R.U32.HI UR7, URZ, UR23, UR5 ;  /* 0x00000017ff074299 */ /* 0x000fe40008011605 */
[----:B------:R-:W-:Y:S02]  /*42c0*/  UIMAD.WIDE.U32 UR10, UR6, UR22, URZ ;  /* 0x00000016060a72a5 */ /* 0x000fe4000f8e00ff */
[----:B------:R-:W-:Y:S02]  /*42d0*/  USEL UR5, UR14, UR12, !UP6 ;  /* 0x0000000c0e057287 */ /* 0x000fe4000f000000 */
[----:B------:R-:W-:Y:S02]  /*42e0*/  UIMAD UR8, UR42, UR7, URZ ;  /* 0x000000072a0872a4 */ /* 0x000fe4000f8e02ff */
[----:B------:R-:W-:Y:S03]  /*42f0*/  UISETP.GE.AND UP0, UPT, UR6, UR4, UPT ;  /* 0x000000040600728c */ /* 0x000fe6000bf06270 */
[----:B------:R-:W-:Y:S01]  /*4300*/  UMOV UR4, UR11 ;  /* 0x0000000b00047c82 */ /* 0x000fe20008000000 */
[----:B------:R-:W-:Y:S02]  /*4310*/  UISETP.GE.OR UP0, UPT, UR5, UR8, UP0 ;  /* 0x000000080500728c */ /* 0x000fe40008706670 */
[----:B------:R-:W-:Y:S02]  /*4320*/  USHF.R.U32.HI UR4, URZ, UR23, UR4 ;  /* 0x00000017ff047299 */ /* 0x000fe40008011604 */
[----:B------:R-:W-:Y:S02]  /*4330*/  UIMAD.WIDE.U32 UR8, UR5, UR22, URZ ;  /* 0x00000016050872a5 */ /* 0x000fe4000f8e00ff */
[----:B------:R-:W-:Y:S04]  /*4340*/  USEL UR10, UR6, UR4, !UP4 ;  /* 0x00000004060a7287 */ /* 0x000fe8000e000000 */
[----:B------:R-:W-:Y:S01]  /*4350*/  UIADD3 UR11, UPT, UPT, -UR10, URZ, URZ ;  /* 0x000000ff0a0b7290 */ /* 0x000fe2000fffe1ff */
[----:B------:R-:W-:Y:S02]  /*4360*/  @!UP0 UMOV UR4, UR9 ;  /* 0x0000000900048c82 */ /* 0x000fe40008000000 */
[----:B------:R-:W-:Y:S02]  /*4370*/  @!UP0 USHF.R.U32.HI UR4, URZ, UR23, UR4 ;  /* 0x00000017ff048299 */ /* 0x000fe40008011604 */
[----:B------:R-:W-:Y:S02]  /*4380*/  UIMAD UR8, UR42, UR11, UR6 ;  /* 0x0000000b2a0872a4 */ /* 0x000fe4000f8e0206 */
[----:B------:R-:W-:Y:S04]  /*4390*/  @!UP0 USEL UR4, UR5, UR4, !UP4 ;  /* 0x0000000405048287 */ /* 0x000fe8000e000000 */
[----:B------:R-:W-:Y:S02]  /*43a0*/  @!UP0 UIMAD UR8, UR7, UR8, UR4 ;  /* 0x00000008070882a4 */ /* 0x000fe4000f8e0204 */
[----:B------:R-:W-:Y:S02]  /*43b0*/  @!UP0 UIADD3 UR9, UPT, UPT, UR10, -UR4, URZ ;  /* 0x800000040a098290 */ /* 0x000fe4000fffe0ff */
[----:B------:R-:W-:Y:S02]  /*43c0*/  UIADD3 UR4, UPT, UPT, -UR5, URZ, URZ ;  /* 0x000000ff05047290 */ /* 0x000fe4000fffe1ff */
[----:B------:R-:W-:Y:S02]  /*43d0*/  UIADD3 UR7, UPT, UPT, -UR6, URZ, URZ ;  /* 0x000000ff06077290 */ /* 0x000fe4000fffe1ff */
[----:B------:R-:W-:Y:S02]  /*43e0*/  @!UP0 UIMAD UR6, UR9, UR42, UR5 ;  /* 0x0000002a090682a4 */ /* 0x000fe4000f8e0205 */
[----:B------:R-:W-:Y:S02]  /*43f0*/  UIMAD UR14, UR15, UR4, UR14 ;  /* 0x000000040f0e72a4 */ /* 0x000fe4000f8e020e */
[----:B------:R-:W-:Y:S01]  /*4400*/  UIMAD UR13, UR46, UR7, UR13 ;  /* 0x000000072e0d72a4 */ /* 0x000fe2000f8e020d */
[----:B------:R-:W-:Y:S02]  /*4410*/  @!UP0 UMOV UR5, UR8 ;  /* 0x0000000800058c82 */ /* 0x000fe40008000000 */
[----:B------:R-:W-:Y:S02]  /*4420*/  UIMAD UR14, UR5, UR15, UR14 ;  /* 0x0000000f050e72a4 */ /* 0x000fe4000f8e020e */
[----:B------:R-:W-:Y:S11]  /*4430*/  UIMAD UR13, UR6, UR46, UR13 ;  /* 0x0000002e060d72a4 */ /* 0x000ff6000f8e020d */
[----:B------:R-:W-:Y:S01]  /*4440*/  @!UPT UIADD3 URZ, UPT, UPT, URZ, URZ, URZ ;  /* 0x000000fffffff290 */ /* 0x000fe2000fffe0ff */
.L_x_75:
[----:B------:R-:W3:Y:S01]  /*4450*/  @!UP2 LDCU.128 UR8, c[0x0][0xb10] ;  /* 0x00016200ff08a7ac */ /* 0x000ee20008000c00 */
[C---:B------:R-:W-:Y:S02]  /*4460*/  ISETP.NE.U32.AND P1, PT, R4.reuse, RZ, PT ;  /* 0x000000ff0400720c */ /* 0x040fe40003f25070 */
[----:B------:R-:W-:Y:S02]  /*4470*/  ISETP.NE.U32.AND P0, PT, R4, RZ, PT ;  /* 0x000000ff0400720c */ /* 0x000fe40003f05070 */
[C---:B------:R-:W-:Y:S02]  /*4480*/  ISETP.NE.AND.EX P1, PT, R5.reuse, RZ, PT, P1 ;  /* 0x000000ff0500720c */ /* 0x040fe40003f25310 */
[----:B------:R-:W-:Y:S01]  /*4490*/  ISETP.NE.AND.EX P0, PT, R5, RZ, PT, P0 ;  /* 0x000000ff0500720c */ /* 0x000fe20003f05300 */
[----:B------:R-:W4:Y:S01]  /*44a0*/  @!UP2 LDCU UR5, c[0x0][0xb0c] ;  /* 0x00016180ff05a7ac */ /* 0x000f220008000800 */
[----:B------:R-:W-:Y:S01]  /*44b0*/  SHF.L.U32 R9, R15, 0x1f, RZ ;  /* 0x0000001f0f097819 */ /* 0x000fe200000006ff */
[----:B------:R-:W-:Y:S02]  /*44c0*/  USHF.L.U32 UR35, UR16, 0x7, URZ ;  /* 0x0000000710237899 */ /* 0x000fe400080006ff */
[----:B------:R-:W-:Y:S02]  /*44d0*/  USHF.L.U32 UR34, UR20, 0x6, URZ ;  /* 0x0000000614227899 */ /* 0x000fe400080006ff */
[----:B---3--:R-:W-:Y:S07]  /*44e0*/  UIMAD.WIDE.U32 UR6, UR14, UR8, URZ ;  /* 0x000000080e0672a5 */ /* 0x008fee000f8e00ff */
[----:B------:R-:W-:Y:S01]  /*44f0*/  @!UP2 UMOV UR4, UR7 ;  /* 0x000000070004ac82 */ /* 0x000fe20008000000 */
[----:B----4-:R-:W-:Y:S02]  /*4500*/  @!UP2 UISETP.NE.AND UP0, UPT, UR5, 0x1, UPT ;  /* 0x000000010500a88c */ /* 0x010fe4000bf05270 */
[----:B------:R-:W-:Y:S02]  /*4510*/  @!UP2 USHF.R.U32.HI UR4, URZ, UR9, UR4 ;  /* 0x00000009ff04a299 */ /* 0x000fe40008011604 */
[----:B------:R-:W-:Y:S02]  /*4520*/  UIMAD.WIDE.U32 UR6, UR13, UR11, URZ ;  /* 0x0000000b0d0672a5 */ /* 0x000fe4000f8e00ff */
[----:B------:R-:W-:Y:S02]  /*4530*/  @!UP2 USEL UR8, UR14, UR4, !UP0 ;  /* 0x000000040e08a287 */ /* 0x000fe4000c000000 */
[----:B------:R-:W-:Y:S03]  /*4540*/  @!UP2 UISETP.NE.AND UP0, UPT, UR10, 0x1, UPT ;  /* 0x000000010a00a88c */ /* 0x000fe6000bf05270 */
[----:B------:R-:W-:Y:S02]  /*4550*/  @!UP2 UMOV UR6, UR7 ;  /* 0x000000070006ac82 */ /* 0x000fe40008000000 */
[----:B------:R-:W3:Y:S02]  /*4560*/  @!UP2 LDCU UR4, c[0x0][0xb20] ;  /* 0x00016400ff04a7ac */ /* 0x000ee40008000800 */
[----:B---3--:R-:W-:Y:S04]  /*4570*/  @!UP2 USHF.R.U32.HI UR6, URZ, UR4, UR6 ;  /* 0x00000004ff06a299 */ /* 0x008fe80008011606 */
[----:B------:R-:W-:Y:S04]  /*4580*/  @!UP2 USEL UR6, UR13, UR6, !UP0 ;  /* 0x000000060d06a287 */ /* 0x000fe8000c000000 */
[----:B------:R-:W-:Y:S02]  /*4590*/  @!UP2 UIADD3 UR4, UPT, UPT, -UR8, UR6, URZ ;  /* 0x000000060804a290 */ /* 0x000fe4000fffe1ff */
[----:B------:R-:W-:Y:S02]  /*45a0*/  @!UP2 UIADD3 UR6, UPT, UPT, UR8, -UR6, URZ ;  /* 0x800000060806a290 */ /* 0x000fe4000fffe0ff */
[----:B------:R-:W-:Y:S02]  /*45b0*/  @!UP2 UIMAD UR14, UR4, UR5, UR14 ;  /* 0x00000005040ea2a4 */ /* 0x000fe4000f8e020e */
[----:B------:R-:W-:Y:S01]  /*45c0*/  @!UP2 UIMAD UR13, UR6, UR10, UR13 ;  /* 0x0000000a060da2a4 */ /* 0x000fe2000f8e020d */
[----:B------:R-:W-:Y:S11]  /*45d0*/  BRA.U UP3, `(.L_x_76) ;  /* 0x0000000103107547 */ /* 0x000ff6000b800000 */
[----:B------:R-:W-:Y:S04]  /*45e0*/  MOV R6, UR48 ;  /* 0x0000003000067c02 */ /* 0x000fe80008000f00 */
[----:B------:R-:W-:Y:S04]  /*45f0*/  SHF.L.U32 R6, R6, 0x1f, RZ ;  /* 0x0000001f06067819 */ /* 0x000fe800000006ff */
[----:B------:R-:W3:Y:S02]  /*4600*/  SYNCS.PHASECHK.TRANS64.TRYWAIT P2, [UR21+0x78], R6 ;  /* 0x00007806ff0075a7 */ /* 0x000ee40008041115 */
[----:B---3--:R-:W-:Y:S05]  /*4610*/  @!P2 BRA `(.L_x_77) ;  /* 0x0000004400f8a947 */ /* 0x008fea0003800000 */
.L_x_76:
[----:B------:R-:W-:Y:S05]  /*4620*/  @!P1 BRA `(.L_x_78) ;  /* 0x0000000000309947 */ /* 0x000fea0003800000 */
[----:B------:R-:W-:Y:S01]  /*4630*/  ISETP.NE.U32.AND P1, PT, R2, RZ, PT ;  /* 0x000000ff0200720c */ /* 0x000fe20003f25070 */
[----:B------:R-:W3:Y:S01]  /*4640*/  LDCU.64 UR4, c[0x0][0x358] ;  /* 0x00006b00ff0477ac */ /* 0x000ee20008000a00 */
[----:B------:R-:W-:Y:S02]  /*4650*/  IMAD.MOV.U32 R52, RZ, RZ, 0x1 ;  /* 0x00000001ff347424 */ /* 0x000fe400078e00ff */
[----:B------:R-:W-:Y:S11]  /*4660*/  ISETP.NE.AND.EX P1, PT, R3, RZ, PT, P1 ;  /* 0x000000ff0300720c */ /* 0x000ff60003f25310 */
[----:B------:R-:W-:Y:S02]  /*4670*/  @!UPT UIADD3 URZ, UPT, UPT, URZ, URZ, URZ ;  /* 0x000000fffffff290 */ /* 0x000fe4000fffe0ff */
[----:B------:R-:W4:Y:S01]  /*4680*/  @P1 LDC.64 R10, c[0x0][0x888] ;  /* 0x00022200ff0a1b82 */ /* 0x000f220000000a00 */
[----:B--2---:R-:W-:Y:S04]  /*4690*/  @P1 IMAD R0, R4, UR36, RZ ;  /* 0x0000002404001c24 */ /* 0x004fe8000f8e02ff */
[----:B----4-:R-:W-:Y:S04]  /*46a0*/  @P1 IMAD.WIDE R10, R0, 0x4, R10 ;  /* 0x00000004000a1825 */ /* 0x010fe800078e020a */
[----:B------:R-:W-:Y:S01]  /*46b0*/  HFMA2 R0, -RZ, RZ, 0, 5.9604644775390625e-08 ;  /* 0x00000001ff007431 */ /* 0x000fe200000001ff */
[----:B---3-5:R3:W5:Y:S04]  /*46c0*/  @P1 LDG.E R27, desc[UR4][R10.64] ;  /* 0x000000040a1b1981 */ /* 0x028768000c1e1900 */
[----:B------:R-:W-:Y:S01]  /*46d0*/  @!P1 PRMT R52, R0, 0x7610, R52 ;  /* 0x0000761000349816 */ /* 0x000fe20000000034 */
[----:B---3--:R-:W4:Y:S06]  /*46e0*/  @!P1 LDC R27, c[0x0][0x880] ;  /* 0x00022000ff1b9b82 */ /* 0x008f2c0000000800 */
.L_x_78:
[----:B----45:R-:W-:Y:S01]  /*46f0*/  @!P0 FSETP.EQ.AND P1, PT, R27, RZ, PT ;  /* 0x000000ff1b00820b */ /* 0x030fe20003f22000 */
[----:B------:R-:W-:Y:S01]  /*4700*/  @!UPT UIADD3 URZ, UPT, UPT, URZ, URZ, URZ ;  /* 0x000000fffffff290 */ /* 0x000fe2000fffe0ff */
[----:B------:R-:W-:Y:S11]  /*4710*/  @!P0 BRA `(.L_x_79) ;  /* 0x0000000000188947 */ /* 0x000ff60003800000 */
[----:B------:R-:W-:Y:S02]  /*4720*/  LOP3.LUT P0, RZ, R52, 0xff, RZ, 0xc0, !PT ;  /* 0x000000ff34ff7812 */ /* 0x000fe4000780c0ff */
[----:B------:R-:W-:Y:S04]  /*4730*/  ISETP.NE.U32.AND P1, PT, R2, RZ, PT ;  /* 0x000000ff0200720c */ /* 0x000fe80003f25070 */
[----:B------:R-:W-:Y:S04]  /*4740*/  ISETP.NE.AND.EX P1, PT, R3, RZ, PT, P1 ;  /* 0x000000ff0300720c */ /* 0x000fe80003f25310 */
[----:B------:R-:W-:Y:S03]  /*4750*/  PLOP3.LUT P1, PT, P1, PT, PT, 0x8, 0x80 ;  /* 0x000000000080781c */ /* 0x000fe60000f2e170 */
[----:B------:R-:W-:Y:S11]  /*4760*/  @P0 FSETP.EQ.AND P1, PT, R27, RZ, PT ;  /* 0x000000ff1b00020b */ /* 0x000ff60003f22000 */
[----:B------:R-:W-:Y:S02]  /*4770*/  @!UPT UIADD3 URZ, UPT, UPT, URZ, URZ, URZ ;  /* 0x000000fffffff290 */ /* 0x000fe4000fffe0ff */
.L_x_79:
[----:B------:R-:W3:Y:S01]  /*4780*/  SYNCS.PHASECHK.TRANS64.TRYWAIT P2, [UR21+0x50], R9 ;  /* 0x00005009ff0075a7 */ /* 0x000ee20008041115 */
[----:B------:R-:W-:Y:S04]  /*4790*/  ELECT P0, URZ, PT ;  /* 0x0000000000ff782f */ /* 0x000fe80003800000 */
[----:B------:R-:W-:Y:S11]  /*47a0*/  PLOP3.LUT P1, PT, P1, P0, PT, 0xf2, 0x2f ;  /* 0x00000000002f781c */ /* 0x000ff60000f21e72 */
[----:B------:R-:W-:Y:S02]  /*47b0*/  @!UPT UIADD3 URZ, UPT, UPT, URZ, URZ, URZ ;  /* 0x000000fffffff290 */ /* 0x000fe4000fffe0ff */
[----:B------:R-:W-:Y:S05]  /*47c0*/  @!P1 IADD3 R8, P0, PT, R16, 0x580, RZ ;  /* 0x0000058010089810 */ /* 0x000fea0007f1e0ff */
[----:B--2---:R-:W-:Y:S01]  /*47d0*/  @!P1 IMAD.X R6, RZ, RZ, R17, P0 ;  /* 0x000000ffff069224 */ /* 0x004fe200000e0611 */
[----:B---3--:R-:W-:Y:S07]  /*47e0*/  @!P2 BRA `(.L_x_80) ;  /* 0x00000044009ca947 */ /* 0x008fee0003800000 */
.L_x_165:
[----:B------:R-:W-:Y:S01]  /*47f0*/  @!P1 R2UR UR5, R8 ;  /* 0x00000000080592ca */ /* 0x000fe200000e0000 */
[----:B------:R-:W-:Y:S01]  /*4800*/  VOTEU.ALL UP0, P1 ;  /* 0x0000000000ff7886 */ /* 0x000fe20000800000 */
[----:B------:R-:W-:Y:S01]  /*4810*/  @!P1 R2UR UR4, R6 ;  /* 0x00000000060492ca */ /* 0x000fe200000e0000 */
[----:B--2---:R-:W-:Y:S01]  /*4820*/  @!P1 IMAD.MOV.U32 R0, RZ, RZ, 0x2000 ;  /* 0x00002000ff009424 */ /* 0x004fe200078e00ff */
[----:B------:R-:W-:Y:S01]  /*4830*/  UMOV UR6, 0x0 ;  /* 0x0000000000067882 */ /* 0x000fe20000000000 */
[----:B------:R-:W-:Y:S01]  /*4840*/  UMOV UR7, 0x10000000 ;  /* 0x1000000000077882 */ /* 0x000fe20000000000 */
[----:B------:R-:W-:Y:S01]  /*4850*/  @!UP0 UIADD3 UR32, UPT, UPT, UR21, 0x200, URZ ;  /* 0x0000020015208890 */ /* 0x000fe2000fffe0ff */
[----:B------:R-:W-:Y:S01]  /*4860*/  @!P1 IADD3 R8, P0, PT, R16, 0x580, RZ ;  /* 0x0000058010089810 */ /* 0x000fe20007f1e0ff */
[----:B------:R-:W-:Y:S04]  /*4870*/  VOTEU.ALL UP0, P1 ;  /* 0x0000000000ff7886 */ /* 0x000fe80000800000 */
[----:B------:R-:W-:Y:S02]  /*4880*/  @!P1 IMAD.X R6, RZ, RZ, R17, P0 ;  /* 0x000000ffff069224 */ /* 0x000fe400000e0611 */
[----:B------:R-:W-:Y:S02]  /*4890*/  IMAD.U32 R10, RZ, RZ, UR5 ;  /* 0x00000005ff0a7e24 */ /* 0x000fe4000f8e00ff */
[----:B------:R-:W-:Y:S03]  /*48a0*/  IMAD.U32 R11, RZ, RZ, UR4 ;  /* 0x00000004ff0b7e24 */ /* 0x000fe6000f8e00ff */
[----:B------:R-:W-:Y:S02]  /*48b0*/  @!P1 R2UR UR4, R10 ;  /* 0x000000000a0492ca */ /* 0x000fe400000e0000 */
[----:B------:R-:W-:Y:S11]  /*48c0*/  @!P1 R2UR UR5, R11 ;  /* 0x000000000b0592ca */ /* 0x000ff600000e0000 */
[----:B------:R-:W-:Y:S02]  /*48d0*/  @!UPT UIADD3 URZ, UPT, UPT, URZ, URZ, URZ ;  /* 0x000000fffffff290 */ /* 0x000fe4000fffe0ff */
[----:B------:R2:W-:Y:S01]  /*48e0*/  @!UP0 UTMALDG.3D [UR32], [UR4], desc[UR6] ;  /* 0x00000620040085b4 */ /* 0x0005e20008011000 */
[----:B------:R2:W-:Y:S01]  /*48f0*/  @!P1 SYNCS.ARRIVE.TRANS64.RED.A0TR RZ, [UR21+0x30], R0 ;  /* 0x00003000ffff99a7 */ /* 0x0005e20008300415 */
[----:B------:R-:W-:Y:S01]  /*4900*/  SYNCS.ARRIVE.TRANS64.RED.A1T0 RZ, [UR40], RZ ;  /* 0x000000ffffff79a7 */ /* 0x000fe20008100428 */
[----:B------:R-:W3:Y:S02]  /*4910*/  SYNCS.PHASECHK.TRANS64.TRYWAIT P2, [UR21+0x58], R9 ;  /* 0x00005809ff0075a7 */ /* 0x000ee40008041115 */
[----:B--23--:R-:W-:Y:S05]  /*4920*/  @!P2 BRA `(.L_x_81) ;  /* 0x000000440064a947 */ /* 0x00cfea0003800000 */
.L_x_167:
        /* <DEDUP_REMOVED lines=8> */
[----:B------:R-:W-:Y:S01]  /*49b0*/  @!UP0 UIADD3 UR24, UPT, UPT, UR21, 0x2200, URZ ;  /* 0x0000220015188890 */ /* 0x000fe2000fffe0ff */
[----:B------:R-:W-:Y:S01]  /*49c0*/  VOTEU.ALL UP0, P1 ;  /* 0x0000000000ff7886 */ /* 0x000fe20000800000 */
[----:B------:R-:W-:Y:S01]  /*49d0*/  UMOV UR27, UR35 ;  /* 0x00000023001b7c82 */ /* 0x000fe20008000000 */
[----:B------:R-:W-:Y:S02]  /*49e0*/  UMOV UR28, UR36 ;  /* 0x00000024001c7c82 */ /* 0x000fe40008000000 */
[----:B------:R-:W-:Y:S02]  /*49f0*/  IMAD.U32 R10, RZ, RZ, UR5 ;  /* 0x00000005ff0a7e24 */ /* 0x000fe4000f8e00ff */
[----:B------:R-:W-:Y:S02]  /*4a00*/  IMAD.U32 R11, RZ, RZ, UR4 ;  /* 0x00000004ff0b7e24 */ /* 0x000fe4000f8e00ff */
[----:B------:R-:W-:Y:S01]  /*4a10*/  @!P1 IMAD.X R6, RZ, RZ, R17, P0 ;  /* 0x000000ffff069224 */ /* 0x000fe200000e0611 */
        /* <DEDUP_REMOVED lines=8> */
.L_x_169:
[----:B------:R-:W-:Y:S01]  /*4aa0*/  @!P1 R2UR UR5, R8 ;  /* 0x00000000080592ca */ /* 0x000fe200000e0000 */
[----:B------:R-:W-:Y:S01]  /*4ab0*/  VOTEU.ALL UP0, P1 ;  /* 0x0000000000ff7886 */ /* 0x000fe20000800000 */
[----:B------:R-:W-:Y:S01]  /*4ac0*/  @!P1 R2UR UR4, R6 ;  /* 0x00000000060492ca */ /* 0x000fe200000e0000 */
[----:B--2---:R-:W-:Y:S01]  /*4ad0*/  @!P1 IMAD.MOV.U32 R0, RZ, RZ, 0x2000 ;  /* 0x00002000ff009424 */ /* 0x004fe200078e00ff */
[----:B------:R-:W-:Y:S01]  /*4ae0*/  UMOV UR6, 0x0 ;  /* 0x0000000000067882 */ /* 0x000fe20000000000 */
[----:B------:R-:W-:Y:S01]  /*4af0*/  UMOV UR7, 0x10000000 ;  /* 0x1000000000077882 */ /* 0x000fe20000000000 */
[----:B------:R-:W-:Y:S01]  /*4b00*/  @!UP0 UIADD3 UR18, UPT, UPT, UR34, 0x20, URZ ;  /* 0x0000002022128890 */ /* 0x000fe2000fffe0ff */
[----:B------:R-:W-:Y:S01]  /*4b10*/  VIADD R14, R14, 0x1 ;  /* 0x000000010e0e7836 */ /* 0x000fe20000000000 */
[----:B------:R-:W-:Y:S01]  /*4b20*/  @!UP0 UIADD3 UR16, UPT, UPT, UR21, 0x4200, URZ ;  /* 0x0000420015108890 */ /* 0x000fe2000fffe0ff */
[----:B------:R-:W-:Y:S01]  /*4b30*/  VOTEU.ALL UP0, P1 ;  /* 0x0000000000ff7886 */ /* 0x000fe20000800000 */
[----:B------:R-:W-:Y:S01]  /*4b40*/  UMOV UR19, UR35 ;  /* 0x0000002300137c82 */ /* 0x000fe20008000000 */
[----:B------:R-:W-:Y:S02]  /*4b50*/  UMOV UR20, UR36 ;  /* 0x0000002400147c82 */ /* 0x000fe40008000000 */
        /* <DEDUP_REMOVED lines=10> */
.L_x_171:
[----:B------:R-:W-:Y:S01]  /*4c00*/  @!P1 IADD3 R6, P0, PT, R16, 0x580, RZ ;  /* 0x0000058010069810 */ /* 0x000fe20007f1e0ff */
[----:B------:R-:W-:Y:S01]  /*4c10*/  VOTEU.ALL UP0, P1 ;  /* 0x0000000000ff7886 */ /* 0x000fe20000800000 */
[----:B------:R-:W-:Y:S01]  /*4c20*/  UMOV UR6, 0x0 ;  /* 0x0000000000067882 */ /* 0x000fe20000000000 */
[----:B------:R-:W-:Y:S01]  /*4c30*/  UMOV UR7, 0x10000000 ;  /* 0x1000000000077882 */ /* 0x000fe20000000000 */
[----:B------:R-:W-:Y:S01]  /*4c40*/  @!P1 R2UR UR5, R6 ;  /* 0x00000000060592ca */ /* 0x000fe200000e0000 */
[----:B--2---:R-:W-:Y:S01]  /*4c50*/  @!P1 IMAD.X R0, RZ, RZ, R17, P0 ;  /* 0x000000ffff009224 */ /* 0x004fe200000e0611 */
[----:B------:R-:W-:Y:S01]  /*4c60*/  @!UP0 UIADD3 UR10, UPT, UPT, UR34, 0x30, URZ ;  /* 0x00000030220a8890 */ /* 0x000fe2000fffe0ff */
[----:B------:R-:W-:Y:S01]  /*4c70*/  R2UR UR18, R54 ;  /* 0x00000000361272ca */ /* 0x000fe200000e0000 */
[----:B------:R-:W-:Y:S01]  /*4c80*/  @!UP0 UIADD3 UR8, UPT, UPT, UR21, 0x6200, URZ ;  /* 0x0000620015088890 */ /* 0x000fe2000fffe0ff */
[----:B------:R-:W-:Y:S01]  /*4c90*/  R2UR UR16, R55 ;  /* 0x00000000371072ca */ /* 0x000fe200000e0000 */
[----:B------:R-:W-:Y:S01]  /*4ca0*/  @!UP0 UIADD3 UR9, UPT, UPT, UR21, 0x48, URZ ;  /* 0x0000004815098890 */ /* 0x000fe2000fffe0ff */
[----:B------:R-:W-:Y:S01]  /*4cb0*/  @!P1 R2UR UR4, R0 ;  /* 0x00000000000492ca */ /* 0x000fe200000e0000 */
[----:B------:R-:W-:Y:S01]  /*4cc0*/  VOTEU.ALL UP0, P1 ;  /* 0x0000000000ff7886 */ /* 0x000fe20000800000 */
[----:B------:R-:W-:Y:S01]  /*4cd0*/  UMOV UR11, UR35 ;  /* 0x00000023000b7c82 */ /* 0x000fe20008000000 */
[----:B------:R-:W-:Y:S01]  /*4ce0*/  UMOV UR12, UR36 ;  /* 0x00000024000c7c82 */ /* 0x000fe20008000000 */
[C---:B------:R-:W-:Y:S01]  /*4cf0*/  ISETP.NE.AND P0, PT, R14.reuse, 0x2, PT ;  /* 0x000000020e00780c */ /* 0x040fe20003f05270 */
[----:B------:R-:W-:Y:S01]  /*4d00*/  UPLOP3.LUT UP3, UPT, UPT, UPT, UPT, 0x80, 0x8 ;  /* 0x000000000008789c */ /* 0x000fe20003f6f070 */
[----:B------:R-:W-:Y:S01]  /*4d10*/  IMAD.U32 R8, RZ, RZ, UR5 ;  /* 0x00000005ff087e24 */ /* 0x000fe2000f8e00ff */
[----:B------:R-:W-:Y:S01]  /*4d20*/  LOP3.LUT R15, R15, 0x1, RZ, 0x3c, !PT ;  /* 0x000000010f0f7812 */ /* 0x000fe200078e3cff */
[----:B------:R-:W-:Y:S01]  /*4d30*/  UMOV UR36, UR29 ;  /* 0x0000001d00247c82 */ /* 0x000fe20008000000 */
[----:B------:R-:W-:Y:S01]  /*4d40*/  SEL R0, RZ, 0x1, P0 ;  /* 0x00000001ff007807 */ /* 0x000fe20000000000 */
[----:B------:R-:W-:Y:S01]  /*4d50*/  UIADD3 UR20, UPT, UPT, UR13, UR18, URZ ;  /* 0x000000120d147290 */ /* 0x000fe2000fffe0ff */
[----:B------:R-:W-:Y:S01]  /*4d60*/  SEL R14, R14, RZ, P0 ;  /* 0x000000ff0e0e7207 */ /* 0x000fe20000000000 */
[----:B------:R-:W-:Y:S01]  /*4d70*/  UIADD3 UR16, UPT, UPT, UR14, UR16, URZ ;  /* 0x000000100e107290 */ /* 0x000fe2000fffe0ff */
[----:B------:R-:W-:Y:S01]  /*4d80*/  IMAD.U32 R9, RZ, RZ, UR4 ;  /* 0x00000004ff097e24 */ /* 0x000fe2000f8e00ff */
[----:B------:R-:W-:Y:S02]  /*4d90*/  @!P1 R2UR UR4, R8 ;  /* 0x00000000080492ca */ /* 0x000fe400000e0000 */
[----:B------:R-:W-:Y:S02]  /*4da0*/  LOP3.LUT R13, R13, R0, RZ, 0x3c, !PT ;  /* 0x000000000d0d7212 */ /* 0x000fe400078e3cff */
[----:B------:R-:W-:Y:S11]  /*4db0*/  @!P1 R2UR UR5, R9 ;  /* 0x00000000090592ca */ /* 0x000ff600000e0000 */
[----:B------:R-:W-:Y:S02]  /*4dc0*/  @!UPT UIADD3 URZ, UPT, UPT, URZ, URZ, URZ ;  /* 0x000000fffffff290 */ /* 0x000fe4000fffe0ff */
[----:B------:R2:W-:Y:S01]  /*4dd0*/  @!UP0 UTMALDG.3D [UR8], [UR4], desc[UR6] ;  /* 0x00000608040085b4 */ /* 0x0005e20008011000 */
[----:B------:R2:W-:Y:S01]  /*4de0*/  @!P1 SYNCS.ARRIVE.TRANS64.RED.A0TR RZ, [UR21+0x48], R7 ;  /* 0x00004807ffff99a7 */ /* 0x0005e20008300415 */
[----:B------:R-:W-:Y:S01]  /*4df0*/  SYNCS.ARRIVE.TRANS64.RED.A1T0 RZ, [UR37], RZ ;  /* 0x000000ffffff79a7 */ /* 0x000fe20008100425 */
[----:B------:R-:W-:Y:S05]  /*4e00*/  BRA.U UP1, `(.L_x_84) ;  /* 0xfffffff101707547 */ /* 0x000fea000b83ffff */
[----:B------:R-:W-:-:S04]  /*4e10*/  SHF.L.U32 R2, R15, 0x1f, RZ ;  /* 0x0000001f0f027819 */ /* 0x000fc800000006ff */
[----:B------:R-:W3:Y:S02]  /*4e20*/  SYNCS.PHASECHK.TRANS64.TRYWAIT P0, [UR21+0x50], R2 ;  /* 0x00005002ff0075a7 */ /* 0x000ee40008001115 */
[----:B---3--:R-:W-:Y:S05]  /*4e30*/  @!P0 BRA `(.L_x_85) ;  /* 0x0000004000688947 */ /* 0x008fea0003800000 */
.L_x_173:
[----:B------:R-:W4:Y:S02]  /*4e40*/  SYNCS.PHASECHK.TRANS64.TRYWAIT P0, [UR21+0x58], R2 ;  /* 0x00005802ff0075a7 */ /* 0x000f240008001115 */
[----:B----4-:R-:W-:Y:S05]  /*4e50*/  @!P0 BRA `(.L_x_86) ;  /* 0x0000004000788947 */ /* 0x010fea0003800000 */
.L_x_175:
[----:B------:R-:W4:Y:S02]  /*4e60*/  SYNCS.PHASECHK.TRANS64.TRYWAIT P0, [UR21+0x60], R2 ;  /* 0x00006002ff0075a7 */ /* 0x000f240008001115 */
[----:B----4-:R-:W-:Y:S05]  /*4e70*/  @!P0 BRA `(.L_x_87) ;  /* 0x0000004000888947 */ /* 0x010fea0003800000 */
.L_x_177:
[----:B---3--:R-:W-:-:S07]  /*4e80*/  MOV R0, UR21 ;  /* 0x0000001500007c02 */ /* 0x008fce0008000f00 */
.L_x_88:
[----:B---3--:R-:W-:-:S04]  /*4e90*/  SHF.L.U32 R2, R15, 0x1f, RZ ;  /* 0x0000001f0f027819 */ /* 0x008fc800000006ff */
[----:B------:R3:W4:Y:S03]  /*4ea0*/  SYNCS.PHASECHK.TRANS64.TRYWAIT P0, [R0+URZ+0x68], R2 ;  /* 0x00006802000075a7 */ /* 0x00072600080011ff */
[----:B----4-:R-:W-:Y:S05]  /*4eb0*/  @!P0 NANOSLEEP.SYNCS 0x989680 ;  /* 0x009896800000895d */ /* 0x010fea0003900000 */
[----:B------:R-:W4:Y:S02]  /*4ec0*/  @!P0 SYNCS.PHASECHK.TRANS64 P0, [R0+URZ+0x68], R2 ;  /* 0x00006802000085a7 */ /* 0x000f2400080010ff */
[----:B-12-4-:R-:W-:Y:S05]  /*4ed0*/  @P0 EXIT ;  /* 0x000000000000094d */ /* 0x016fea0003800000 */
[----:B------:R-:W-:Y:S05]  /*4ee0*/  BRA `(.L_x_88) ;  /* 0xfffffffc00e87947 */ /* 0x000fea000383ffff */
.L_x_73:
[----:B------:R-:W-:-:S06]  /*4ef0*/  UISETP.GE.AND UP0, UPT, UR17, 0x4, UPT ;  /* 0x000000041100788c */ /* 0x000fcc000bf06270 */
[----:B------:R-:W-:-:S13]  /*4f00*/  PLOP3.LUT P0, PT, PT, PT, UP0, 0x80, 0x8 ;  /* 0x000000000008781c */ /* 0x000fda0003f0f008 */
[----:B------:R-:W-:Y:S05]  /*4f10*/  @!P0 EXIT ;  /* 0x000000000000894d */ /* 0x000fea0003800000 */
[----:B------:R-:W1:Y:S08]  /*4f20*/  S2UR UR4, SR_CgaCtaId ;  /* 0x00000000000479c3 */ /* 0x000e700000008800 */
[----:B------:R-:W-:Y:S01]  /*4f30*/  BAR.SYNC.DEFER_BLOCKING 0x6, 0xa0 ;  /* 0x0182800000007b1d */ /* 0x000fe20000010000 */
[C---:B------:R-:W-:Y:S01]  /*4f40*/  IMAD.SHL.U32 R2, R67.reuse, 0x10, RZ ;  /* 0x0000001043027824 */ /* 0x040fe200078e00ff */
[C---:B------:R-:W-:Y:S01]  /*4f50*/  SHF.L.U32 R23, R67.reuse, 0x10, RZ ;  /* 0x0000001043177819 */ /* 0x040fe200000006ff */
[C---:B------:R-:W-:Y:S01]  /*4f60*/  IMAD.SHL.U32 R66, R67.reuse, 0x2, RZ ;  /* 0x0000000243427824 */ /* 0x040fe200078e00ff */
[----:B------:R-:W-:Y:S01]  /*4f70*/  LOP3.LUT R68, R67, 0x60, RZ, 0xc0, !PT ;  /* 0x0000006043447812 */ /* 0x000fe200078ec0ff */
[----:B------:R-:W-:Y:S01]  /*4f80*/  HFMA2 R63, -RZ, RZ, 0, 5.9604644775390625e-08 ;  /* 0x00000001ff3f7431 */ /* 0x000fe200000001ff */
[----:B------:R-:W-:-:S02]  /*4f90*/  UMOV UR45, 0x400 ;  /* 0x00000400002d7882 */ /* 0x000fc40000000000 */
[----:B------:R-:W2:Y:S01]  /*4fa0*/  LDC.64 R50, c[0x0][0x8b0] ;  /* 0x00022c00ff327b82 */ /* 0x000ea20000000a00 */
[----:B------:R-:W-:Y:S01]  /*4fb0*/  LOP3.LUT R3, R2, 0x60, RZ, 0xc0, !PT ;  /* 0x0000006002037812 */ /* 0x000fe200078ec0ff */
[----:B------:R-:W-:Y:S01]  /*4fc0*/  HFMA2 R61, -RZ, RZ, 0, 0 ;  /* 0x00000000ff3d7431 */ /* 0x000fe200000001ff */
[----:B------:R-:W-:Y:S01]  /*4fd0*/  LOP3.LUT R65, R67, 0x2, RZ, 0xc0, !PT ;  /* 0x0000000243417812 */ /* 0x000fe200078ec0ff */
[----:B------:R-:W-:Y:S01]  /*4fe0*/  IMAD.MOV.U32 R22, RZ, RZ, RZ ;  /* 0x000000ffff167224 */ /* 0x000fe200078e00ff */
[----:B------:R-:W-:Y:S01]  /*4ff0*/  LOP3.LUT R66, R3, 0xc, R66, 0xf8, !PT ;  /* 0x0000000c03427812 */ /* 0x000fe200078ef842 */
[----:B------:R-:W-:Y:S01]  /*5000*/  IMAD.MOV.U32 R59, RZ, RZ, RZ ;  /* 0x000000ffff3b7224 */ /* 0x000fe200078e00ff */
[----:B------:R-:W-:Y:S01]  /*5010*/  LOP3.LUT R23, R23, 0x600000, RZ, 0xc0, !PT ;  /* 0x0060000017177812 */ /* 0x000fe200078ec0ff */
[----:B------:R-:W3:Y:S01]  /*5020*/  LDC.64 R48, c[0x0][0x8a8] ;  /* 0x00022a00ff307b82 */ /* 0x000ee20000000a00 */
[----:B------:R-:W-:Y:S01]  /*5030*/  LOP3.LUT R66, R66, 0x790, R2, 0xf8, !PT ;  /* 0x0000079042427812 */ /* 0x000fe200078ef802 */
[----:B------:R-:W4:Y:S01]  /*5040*/  LDCU UR59, c[0x0][0x370] ;  /* 0x00006e00ff3b77ac */ /* 0x000f220008000800 */
[----:B------:R-:W-:-:S02]  /*5050*/  LOP3.LUT R67, R67, 0x4, RZ, 0xc0, !PT ;  /* 0x0000000443437812 */ /* 0x000fc400078ec0ff */
[----:B------:R-:W-:Y:S01]  /*5060*/  MOV R62, RZ ;  /* 0x000000ff003e7202 */ /* 0x000fe20000000f00 */
[----:B------:R-:W2:Y:S01]  /*5070*/  LDCU UR43, c[0x0][0xb0c] ;  /* 0x00016180ff2b77ac */ /* 0x000ea20008000800 */
[----:B-1----:R-:W-:Y:S01]  /*5080*/  ULEA UR45, UR4, UR45, 0x18 ;  /* 0x0000002d042d7291 */ /* 0x002fe2000f8ec0ff */
[----:B------:R-:W1:Y:S03]  /*5090*/  LDCU UR39, c[0x0][0xb30] ;  /* 0x00016600ff2777ac */ /* 0x000e660008000800 */
[----:B------:R-:W-:Y:S01]  /*50a0*/  UIADD3 UR4, UPT, UPT, UR45, 0x200, URZ ;  /* 0x000002002d047890 */ /* 0x000fe2000fffe0ff */
[----:B------:R-:W1:Y:S04]  /*50b0*/  LDCU.64 UR56, c[0x0][0x888] ;  /* 0x00011100ff3877ac */ /* 0x000e680008000a00 */
[----:B------:R-:W4:Y:S01]  /*50c0*/  LDS R0, [UR45+0x130] ;  /* 0x0001302dff007984 */ /* 0x000f220008000800 */
[----:B------:R-:W-:Y:S01]  /*50d0*/  IMAD.U32 R57, RZ, RZ, UR4 ;  /* 0x00000004ff397e24 */ /* 0x000fe2000f8e00ff */
[----:B------:R-:W1:Y:S03]  /*50e0*/  LDCU.64 UR40, c[0x0][0xb28] ;  /* 0x00016500ff2877ac */ /* 0x000e660008000a00 */
[----:B------:R-:W-:Y:S01]  /*50f0*/  IMAD R66, R66, 0x4, R57 ;  /* 0x0000000442427824 */ /* 0x000fe200078e0239 */
[----:B------:R-:W1:Y:S03]  /*5100*/  LDCU.64 UR62, c[0x0][0x890] ;  /* 0x00011200ff3e77ac */ /* 0x000e660008000a00 */
[--C-:B------:R-:W-:Y:S01]  /*5110*/  IMAD R65, R65, -0x10, R66.reuse ;  /* 0xfffffff041417824 */ /* 0x100fe200078e0242 */
[----:B------:R-:W1:Y:S01]  /*5120*/  LDCU.128 UR52, c[0x0][0xb10] ;  /* 0x00016200ff3477ac */ /* 0x000e620008000c00 */
[----:B------:R-:W-:Y:S01]  /*5130*/  IMAD R64, R67, -0x10, R66 ;  /* 0xfffffff043407824 */ /* 0x000fe200078e0242 */
[----:B------:R-:W1:Y:S01]  /*5140*/  LDCU UR58, c[0x0][0x374] ;  /* 0x00006e80ff3a77ac */ /* 0x000e620008000800 */
[----:B------:R-:W-:Y:S01]  /*5150*/  UMOV UR47, URZ ;  /* 0x000000ff002f7c82 */ /* 0x000fe20008000000 */
[----:B------:R-:W-:Y:S01]  /*5160*/  UMOV UR46, URZ ;  /* 0x000000ff002e7c82 */ /* 0x000fe20008000000 */
[----:B-1234-:R-:W-:-:S07]  /*5170*/  IMAD.IADD R23, R0, 0x1, R23 ;  /* 0x0000000100177824 */ /* 0x01efce00078e0217 */
.L_x_132:
[----:B------:R-:W-:Y:S02]  /*5180*/  LEA R3, R59, UR45, 0x3 ;  /* 0x0000002d3b037c11 */ /* 0x000fe4000f8e18ff */
[----:B------:R-:W-:Y:S02]  /*5190*/  SHF.L.U32 R0, R61, 0x1f, RZ ;  /* 0x0000001f3d007819 */ /* 0x000fe400000006ff */
[----:B-1----:R-:W-:Y:S02]  /*51a0*/  LEA R4, R59, UR45, 0x4 ;  /* 0x0000002d3b047c11 */ /* 0x002fe4000f8e20ff */
[----:B------:R-:W1:Y:S02]  /*51b0*/  SYNCS.PHASECHK.TRANS64.TRYWAIT P0, [R3+URZ+0x80], R0 ;  /* 0x00008000030075a7 */ /* 0x000e6400080011ff */
[----:B-12---:R-:W-:Y:S05]  /*51c0*/  @!P0 BRA `(.L_x_89) ;  /* 0x0000003c00cc8947 */ /* 0x006fea0003800000 */
.L_x_178:
        /* <DEDUP_REMOVED lines=8> */
[----:B--2---:R-:W-:Y:S11]  /*5250*/  LOP3.LUT P0, RZ, R6, 0x1, RZ, 0xc0, !PT ;  /* 0x0000000106ff7812 */ /* 0x004ff6000780c0ff */
[----:B------:R-:W-:Y:S02]  /*5260*/  @!UPT UIADD3 URZ, UPT, UPT, URZ, URZ, URZ ;  /* 0x000000fffffff290 */ /* 0x000fe4000fffe0ff */
[----:B---3--:R-:W-:Y:S01]  /*5270*/  VOTEU.ANY UP1, P0 ;  /* 0x0000000000ff7886 */ /* 0x008fe20000020100 */
[----:B------:R-:W-:Y:S01]  /*5280*/  PLOP3.LUT P0, PT, PT, PT, UP1, 0x80, 0x8 ;  /* 0x000000000008781c */ /* 0x000fe20003f0f018 */
[----:B------:R-:W-:Y:S11]  /*5290*/  UP2UR UR61, UPR, URZ, 0x2 ;  /* 0x00000002ff3d7883 */ /* 0x000ff60008000000 */
[----:B------:R-:W-:Y:S01]  /*52a0*/  @!UPT UIADD3 URZ, UPT, UPT, URZ, URZ, URZ ;  /* 0x000000fffffff290 */ /* 0x000fe2000fffe0ff */
[----:B-1----:R-:W-:Y:S02]  /*52b0*/  @P0 SHF.R.U32.HI R0, RZ, 0x10, R5 ;  /* 0x00000010ff000819 */ /* 0x002fe40000011605 */
        /* <DEDUP_REMOVED lines=12> */
[----:B------:R-:W2:Y:S01]  /*5380*/  LDCU UR12, c[0x0][0xb20] ;  /* 0x00016400ff0c77ac */ /* 0x000ea20008000800 */
[----:B------:R-:W-:Y:S02]  /*5390*/  UIMAD.WIDE.U32 UR4, UR58, UR55, URZ ;  /* 0x000000373a0472a5 */ /* 0x000fe4000f8e00ff */
[----:B------:R-:W-:Y:S02]  /*53a0*/  UIMAD.WIDE.U32 UR6, UR59, UR52, URZ ;  /* 0x000000343b0672a5 */ /* 0x000fe4000f8e00ff */
[----:B------:R-:W-:Y:S02]  /*53b0*/  UISETP.NE.AND UP0, UPT, UR54, 0x1, UPT ;  /* 0x000000013600788c */ /* 0x000fe4000bf05270 */
[----:B------:R-:W-:Y:S02]  /*53c0*/  UIMAD.WIDE.U32 UR8, UR37, UR55, URZ ;  /* 0x00000037250872a5 */ /* 0x000fe4000f8e00ff */
[----:B------:R-:W-:Y:S02]  /*53d0*/  UIMAD.WIDE.U32 UR10, UR38, UR52, URZ ;  /* 0x00000034260a72a5 */ /* 0x000fe4000f8e00ff */
[----:B------:R-:W-:Y:S02]  /*53e0*/  UISETP.NE.AND UP1, UPT, UR43, 0x1, UPT ;  /* 0x000000012b00788c */ /* 0x000fe4000bf25270 */
[----:B------:R-:W-:Y:S01]  /*53f0*/  UISETP.NE.AND UP2, UPT, UR42, 0x1, UPT ;  /* 0x000000012a00788c */ /* 0x000fe2000bf45270 */
[----:B------:R-:W-:Y:S02]  /*5400*/  UMOV UR4, UR5 ;  /* 0x0000000500047c82 */ /* 0x000fe40008000000 */
[----:B--2---:R-:W-:Y:S03]  /*5410*/  USHF.R.U32.HI UR5, URZ, UR12, UR4 ;  /* 0x0000000cff057299 */ /* 0x004fe60008011604 */
[----:B------:R-:W-:Y:S02]  /*5420*/  UMOV UR4, UR7 ;  /* 0x0000000700047c82 */ /* 0x000fe40008000000 */
[----:B------:R-:W-:Y:S02]  /*5430*/  USHF.R.U32.HI UR7, URZ, UR53, UR4 ;  /* 0x00000035ff077299 */ /* 0x000fe40008011604 */
[----:B------:R-:W-:Y:S02]  /*5440*/  USEL UR4, UR58, UR5, !UP0 ;  /* 0x000000053a047287 */ /* 0x000fe4000c000000 */
[----:B------:R-:W-:Y:S01]  /*5450*/  USEL UR7, UR59, UR7, !UP1 ;  /* 0x000000073b077287 */ /* 0x000fe2000c800000 */
[----:B------:R-:W-:Y:S01]  /*5460*/  UMOV UR5, UR9 ;  /* 0x0000000900057c82 */ /* 0x000fe20008000000 */
[----:B------:R-:W-:Y:S02]  /*5470*/  UIMAD.WIDE.U32 UR8, UR4, UR40, URZ ;  /* 0x00000028040872a5 */ /* 0x000fe4000f8e00ff */
[----:B------:R-:W-:Y:S03]  /*5480*/  USHF.R.U32.HI UR6, URZ, UR12, UR5 ;  /* 0x0000000cff067299 */ /* 0x000fe60008011605 */
[----:B------:R-:W-:Y:S01]  /*5490*/  UMOV UR5, UR11 ;  /* 0x0000000b00057c82 */ /* 0x000fe20008000000 */
[----:B------:R-:W-:Y:S02]  /*54a0*/  UIMAD.WIDE.U32 UR10, UR7, UR40, URZ ;  /* 0x00000028070a72a5 */ /* 0x000fe4000f8e00ff */
[----:B------:R-:W-:Y:S02]  /*54b0*/  USHF.R.U32.HI UR12, URZ, UR53, UR5 ;  /* 0x00000035ff0c7299 */ /* 0x000fe40008011605 */
[----:B------:R-:W-:Y:S01]  /*54c0*/  USEL UR6, UR37, UR6, !UP0 ;  /* 0x0000000625067287 */ /* 0x000fe2000c000000 */
[----:B------:R-:W-:Y:S02]  /*54d0*/  UMOV UR5, UR9 ;  /* 0x0000000900057c82 */ /* 0x000fe40008000000 */
[----:B------:R-:W-:Y:S01]  /*54e0*/  UMOV UR10, UR11 ;  /* 0x0000000b000a7c82 */ /* 0x000fe20008000000 */
[----:B------:R-:W-:Y:S02]  /*54f0*/  @UP2 USHF.R.U32.HI UR4, URZ, UR41, UR5 ;  /* 0x00000029ff042299 */ /* 0x000fe40008011605 */
[----:B------:R-:W-:Y:S02]  /*5500*/  @UP2 USHF.R.U32.HI UR7, URZ, UR41, UR10 ;  /* 0x00000029ff072299 */ /* 0x000fe4000801160a */
[----:B------:R-:W-:Y:S02]  /*5510*/  UIMAD UR4, UR42, UR4, URZ ;  /* 0x000000042a0472a4 */ /* 0x000fe4000f8e02ff */
        /* <DEDUP_REMOVED lines=8> */
[----:B------:R-:W-:Y:S02]  /*55a0*/  USEL UR11, UR6, UR4, !UP2 ;  /* 0x00000004060b7287 */ /* 0x000fe4000d000000 */
[----:B------:R-:W-:Y:S02]  /*55b0*/  UIADD3 UR8, UPT, UPT, -UR5, URZ, URZ ;  /* 0x000000ff05087290 */ /* 0x000fe4000fffe1ff */
[----:B------:R-:W-:Y:S01]  /*55c0*/  UIADD3 UR10, UPT, UPT, -UR11, URZ, URZ ;  /* 0x000000ff0b0a7290 */ /* 0x000fe2000fffe1ff */
[----:B------:R-:W-:Y:S01]  /*55d0*/  @!UP0 UMOV UR4, UR9 ;  /* 0x0000000900048c82 */ /* 0x000fe20008000000 */
[----:B------:R-:W-:Y:S02]  /*55e0*/  UIADD3 UR9, UPT, UPT, -UR6, URZ, URZ ;  /* 0x000000ff06097290 */ /* 0x000fe4000fffe1ff */
[----:B------:R-:W-:Y:S02]  /*55f0*/  @!UP0 USHF.R.U32.HI UR4, URZ, UR41, UR4 ;  /* 0x00000029ff048299 */ /* 0x000fe40008011604 */
[----:B------:R-:W-:Y:S02]  /*5600*/  UIMAD UR10, UR42, UR10, UR6 ;  /* 0x0000000a2a0a72a4 */ /* 0x000fe4000f8e0206 */
[----:B------:R-:W-:Y:S04]  /*5610*/  @!UP0 USEL UR4, UR5, UR4, !UP2 ;  /* 0x0000000405048287 */ /* 0x000fe8000d000000 */
[----:B------:R-:W-:Y:S02]  /*5620*/  @!UP0 UIMAD UR10, UR7, UR10, UR4 ;  /* 0x0000000a070a82a4 */ /* 0x000fe4000f8e0204 */
[----:B------:R-:W-:Y:S02]  /*5630*/  @!UP0 UIADD3 UR11, UPT, UPT, UR11, -UR4, URZ ;  /* 0x800000040b0b8290 */ /* 0x000fe4000fffe0ff */
[----:B------:R-:W-:Y:S02]  /*5640*/  UIMAD UR7, UR43, UR8, UR38 ;  /* 0x000000082b0772a4 */ /* 0x000fe4000f8e0226 */
[----:B------:R-:W-:Y:S02]  /*5650*/  @!UP0 UIMAD UR6, UR11, UR42, UR5 ;  /* 0x0000002a0b0682a4 */ /* 0x000fe4000f8e0205 */
[----:B------:R-:W-:Y:S01]  /*5660*/  UIMAD UR4, UR54, UR9, UR37 ;  /* 0x00000009360472a4 */ /* 0x000fe2000f8e0225 */
[----:B------:R-:W-:Y:S02]  /*5670*/  @!UP0 UMOV UR5, UR10 ;  /* 0x0000000a00058c82 */ /* 0x000fe40008000000 */
[----:B------:R-:W-:Y:S02]  /*5680*/  UIMAD UR38, UR5, UR43, UR7 ;  /* 0x0000002b052672a4 */ /* 0x000fe4000f8e0207 */
[----:B------:R-:W-:Y:S11]  /*5690*/  UIMAD UR37, UR6, UR54, UR4 ;  /* 0x00000036062572a4 */ /* 0x000ff6000f8e0204 */
[----:B------:R-:W-:Y:S01]  /*56a0*/  @!UPT UIADD3 URZ, UPT, UPT, URZ, URZ, URZ ;  /* 0x000000fffffff290 */ /* 0x000fe2000fffe0ff */
.L_x_90:
[----:B------:R-:W-:Y:S01]  /*56b0*/  UISETP.NE.AND UP0, UPT, UR39, 0x1, UPT ;  /* 0x000000012700788c */ /* 0x000fe2000bf05270 */
[----:B------:R-:W-:Y:S01]  /*56c0*/  LOP3.LUT P0, RZ, R57, 0x1b0, RZ, 0xc0, !PT ;  /* 0x000001b039ff7812 */ /* 0x000fe2000780c0ff */
[----:B------:R-:W-:Y:S01]  /*56d0*/  USHF.L.U32 UR50, UR16, 0x7, URZ ;  /* 0x0000000710327899 */ /* 0x000fe200080006ff */
[----:B------:R-:W-:Y:S01]  /*56e0*/  BSSY.RECONVERGENT B6, `(.L_x_91) ;  /* 0x0000034000067945 */ /* 0x000fe20003800200 */
[----:B------:R-:W-:Y:S01]  /*56f0*/  USHF.L.U32 UR49, UR20, 0x6, URZ ;  /* 0x0000000614317899 */ /* 0x000fe200080006ff */
[----:B------:R-:W-:Y:S06]  /*5700*/  IADD3 R59, PT, PT, R59, 0x1, RZ ;  /* 0x000000013b3b7810 */ /* 0x000fec0007ffe0ff */
[----:B------:R-:W2:Y:S01]  /*5710*/  @!UP0 LDCU.128 UR12, c[0x0][0xb10] ;  /* 0x00016200ff0c87ac */ /* 0x000ea20008000c00 */
[----:B------:R-:W3:Y:S01]  /*5720*/  @!UP0 LDCU UR5, c[0x0][0xb0c] ;  /* 0x00016180ff0587ac */ /* 0x000ee20008000800 */
[----:B------:R-:W4:Y:S01]  /*5730*/  @!UP0 LDCU UR10, c[0x0][0xb20] ;  /* 0x00016400ff0a87ac */ /* 0x000f220008000800 */
[----:B--2---:R-:W-:Y:S02]  /*5740*/  UIMAD.WIDE.U32 UR8, UR38, UR12, URZ ;  /* 0x0000000c260872a5 */ /* 0x004fe4000f8e00ff */
[----:B------:R-:W-:Y:S02]  /*5750*/  UIMAD.WIDE.U32 UR6, UR37, UR15, URZ ;  /* 0x0000000f250672a5 */ /* 0x000fe4000f8e00ff */
[----:B------:R-:W-:Y:S03]  /*5760*/  @!UP0 UISETP.NE.AND UP1, UPT, UR14, 0x1, UPT ;  /* 0x000000010e00888c */ /* 0x000fe6000bf25270 */
[----:B------:R-:W-:Y:S01]  /*5770*/  @!UP0 UMOV UR4, UR9 ;  /* 0x0000000900048c82 */ /* 0x000fe20008000000 */
[----:B---3--:R-:W-:Y:S02]  /*5780*/  @!UP0 UISETP.NE.AND UP2, UPT, UR5, 0x1, UPT ;  /* 0x000000010500888c */ /* 0x008fe4000bf45270 */
[----:B------:R-:W-:Y:S01]  /*5790*/  @!UP0 USHF.R.U32.HI UR4, URZ, UR13, UR4 ;  /* 0x0000000dff048299 */ /* 0x000fe20008011604 */
[----:B------:R-:W-:Y:S02]  /*57a0*/  @!UP0 UMOV UR6, UR7 ;  /* 0x0000000700068c82 */ /* 0x000fe40008000000 */
[----:B----4-:R-:W-:Y:S02]  /*57b0*/  @!UP0 USHF.R.U32.HI UR6, URZ, UR10, UR6 ;  /* 0x0000000aff068299 */ /* 0x010fe40008011606 */
[----:B------:R-:W-:Y:S02]  /*57c0*/  @!UP0 USEL UR7, UR38, UR4, !UP2 ;  /* 0x0000000426078287 */ /* 0x000fe4000d000000 */
[----:B------:R-:W-:Y:S04]  /*57d0*/  @!UP0 USEL UR6, UR37, UR6, !UP1 ;  /* 0x0000000625068287 */ /* 0x000fe8000c800000 */
[----:B------:R-:W-:Y:S02]  /*57e0*/  @!UP0 UIADD3 UR4, UPT, UPT, -UR7, UR6, URZ ;  /* 0x0000000607048290 */ /* 0x000fe4000fffe1ff */
[----:B------:R-:W-:Y:S02]  /*57f0*/  @!UP0 UIADD3 UR6, UPT, UPT, UR7, -UR6, URZ ;  /* 0x8000000607068290 */ /* 0x000fe4000fffe0ff */
[----:B------:R-:W-:Y:S02]  /*5800*/  @!UP0 UIMAD UR38, UR4, UR5, UR38 ;  /* 0x00000005042682a4 */ /* 0x000fe4000f8e0226 */
[----:B------:R-:W-:Y:S01]  /*5810*/  @!UP0 UIMAD UR37, UR6, UR14, UR37 ;  /* 0x0000000e062582a4 */ /* 0x000fe2000f8e0225 */
[----:B------:R-:W-:Y:S11]  /*5820*/  @!P0 BRA `(.L_x_92) ;  /* 0x00000000007c8947 */ /* 0x000ff60003800000 */
[----:B------:R-:W2:Y:S01]  /*5830*/  LDCU.64 UR8, c[0x4][0x80] ;  /* 0x01001000ff0877ac */ /* 0x000ea20008000a00 */
[----:B------:R-:W-:Y:S01]  /*5840*/  MOV R2, 0x0 ;  /* 0x0000000000027802 */ /* 0x000fe20000000f00 */
[----:B------:R-:W-:Y:S02]  /*5850*/  HFMA2 R12, -RZ, RZ, 0, 5.9604644775390625e-08 ;  /* 0x00000001ff0c7431 */ /* 0x000fe400000001ff */
[----:B------:R-:W-:Y:S01]  /*5860*/  IMAD.MOV.U32 R8, RZ, RZ, 0x70 ;  /* 0x00000070ff087424 */ /* 0x000fe200078e00ff */
[----:B------:R3:W4:Y:S01]  /*5870*/  LDC.64 R14, c[0x4][R2] ;  /* 0x01000000020e7b82 */ /* 0x0007220000000a00 */
[----:B------:R-:W1:Y:S01]  /*5880*/  LDCU.64 UR6, c[0x4][0x88] ;  /* 0x01001100ff0677ac */ /* 0x000e620008000a00 */
[----:B------:R-:W-:Y:S01]  /*5890*/  IMAD.MOV.U32 R13, RZ, RZ, RZ ;  /* 0x000000ffff0d7224 */ /* 0x000fe200078e00ff */
[----:B------:R-:W1:Y:S01]  /*58a0*/  LDCU.64 UR4, c[0x4][0x8] ;  /* 0x01000100ff0477ac */ /* 0x000e620008000a00 */
[----:B--2---:R-:W-:Y:S01]  /*58b0*/  MOV R5, UR9 ;  /* 0x0000000900057c02 */ /* 0x004fe20008000f00 */
[----:B------:R-:W-:Y:S01]  /*58c0*/  IMAD.U32 R4, RZ, RZ, UR8 ;  /* 0x00000008ff047e24 */ /* 0x000fe2000f8e00ff */
[----:B-1----:R-:W-:Y:S01]  /*58d0*/  MOV R7, UR7 ;  /* 0x0000000700077c02 */ /* 0x002fe20008000f00 */
[----:B------:R-:W-:Y:S01]  /*58e0*/  IMAD.U32 R6, RZ, RZ, UR6 ;  /* 0x00000006ff067e24 */ /* 0x000fe2000f8e00ff */
[----:B------:R-:W-:Y:S01]  /*58f0*/  MOV R11, UR5 ;  /* 0x00000005000b7c02 */ /* 0x000fe20008000f00 */
[----:B------:R-:W-:Y:S02]  /*5900*/  IMAD.U32 R10, RZ, RZ, UR4 ;  /* 0x00000004ff0a7e24 */ /* 0x000fe4000f8e00ff */
[----:B------:R-:W-:Y:S07]  /*5910*/  LEPC R20, `(.L_x_93) ;  /* 0x000000001014794e */ /* 0x000fee0000000000 */
[----:B---345:R-:W-:Y:S05]  /*5920*/  CALL.ABS.NOINC R14 ;  /* 0x000000000e007343 */ /* 0x038fea0003c00000 */
.L_x_93:
[----:B------:R-:W1:Y:S01]  /*5930*/  LDCU.64 UR8, c[0x4][0x80] ;  /* 0x01001000ff0877ac */ /* 0x000e620008000a00 */
[----:B------:R-:W2:Y:S01]  /*5940*/  LDC.64 R2, c[0x4][R2] ;  /* 0x0100000002027b82 */ /* 0x000ea20000000a00 */
[----:B------:R-:W-:Y:S02]  /*5950*/  HFMA2 R12, -RZ, RZ, 0, 5.9604644775390625e-08 ;  /* 0x00000001ff0c7431 */ /* 0x000fe400000001ff */
[----:B------:R-:W-:Y:S02]  /*5960*/  IMAD.MOV.U32 R8, RZ, RZ, 0x70 ;  /* 0x00000070ff087424 */ /* 0x000fe400078e00ff */
[----:B------:R-:W-:Y:S01]  /*5970*/  IMAD.MOV.U32 R13, RZ, RZ, RZ ;  /* 0x000000ffff0d7224 */ /* 0x000fe200078e00ff */
[----:B------:R-:W3:Y:S01]  /*5980*/  LDCU.64 UR6, c[0x4][0x88] ;  /* 0x01001100ff0677ac */ /* 0x000ee20008000a00 */
[----:B------:R-:W4:Y:S01]  /*5990*/  LDCU.64 UR4, c[0x4][0x8] ;  /* 0x01000100ff0477ac */ /* 0x000f220008000a00 */
[----:B-1----:R-:W-:Y:S02]  /*59a0*/  MOV R4, UR8 ;  /* 0x0000000800047c02 */ /* 0x002fe40008000f00 */
[----:B------:R-:W-:Y:S02]  /*59b0*/  MOV R5, UR9 ;  /* 0x0000000900057c02 */ /* 0x000fe40008000f00 */
[----:B---3--:R-:W-:Y:S01]  /*59c0*/  MOV R7, UR7 ;  /* 0x0000000700077c02 */ /* 0x008fe20008000f00 */
[----:B------:R-:W-:Y:S01]  /*59d0*/  IMAD.U32 R6, RZ, RZ, UR6 ;  /* 0x00000006ff067e24 */ /* 0x000fe2000f8e00ff */
[----:B----4-:R-:W-:Y:S01]  /*59e0*/  MOV R11, UR5 ;  /* 0x00000005000b7c02 */ /* 0x010fe20008000f00 */
[----:B------:R-:W-:Y:S02]  /*59f0*/  IMAD.U32 R10, RZ, RZ, UR4 ;  /* 0x00000004ff0a7e24 */ /* 0x000fe4000f8e00ff */
[----:B------:R-:W-:Y:S07]  /*5a00*/  LEPC R20, `(.L_x_92) ;  /* 0x000000001014794e */ /* 0x000fee0000000000 */
[----:B--2---:R-:W-:Y:S05]  /*5a10*/  CALL.ABS.NOINC R2 ;  /* 0x0000000002007343 */ /* 0x004fea0003c00000 */
.L_x_92:
[----:B------:R-:W-:Y:S05]  /*5a20*/  BSYNC.RECONVERGENT B6 ;  /* 0x0000000000067941 */ /* 0x000fea0003800200 */
.L_x_91:
[----:B------:R-:W-:Y:S01]  /*5a30*/  R2UR UR4, R56 ;  /* 0x00000000380472ca */ /* 0x000fe200000e0000 */
[----:B------:R-:W-:Y:S01]  /*5a40*/  UISETP.NE.U32.AND UP0, UPT, UR62, URZ, UPT ;  /* 0x000000ff3e00728c */ /* 0x000fe2000bf05070 */
[----:B------:R-:W-:Y:S02]  /*5a50*/  ISETP.NE.U32.AND P4, PT, R50, RZ, PT ;  /* 0x000000ff3200720c */ /* 0x000fe40003f85070 */
[----:B------:R-:W-:Y:S01]  /*5a60*/  ISETP.NE.U32.AND P2, PT, RZ, UR56, PT ;  /* 0x00000038ff007c0c */ /* 0x000fe2000bf45070 */
[----:B------:R-:W-:Y:S01]  /*5a70*/  UISETP.NE.AND.EX UP1, UPT, UR63, URZ, UPT, UP0 ;  /* 0x000000ff3f00728c */ /* 0x000fe2000bf25300 */
[----:B------:R-:W-:Y:S01]  /*5a80*/  ISETP.NE.AND.EX P4, PT, R51, RZ, PT, P4 ;  /* 0x000000ff3300720c */ /* 0x000fe20003f85340 */
[----:B------:R-:W-:Y:S01]  /*5a90*/  UPLOP3.LUT UP0, UPT, UPT, UPT, UPT, 0x40, 0x4 ;  /* 0x000000000004789c */ /* 0x000fe20003f0e870 */
[----:B------:R-:W-:Y:S05]  /*5aa0*/  ISETP.NE.AND.EX P2, PT, RZ, UR57, PT, P2 ;  /* 0x00000039ff007c0c */ /* 0x000fea000bf45320 */
[----:B------:R-:W-:Y:S06]  /*5ab0*/  UISETP.NE.AND UP2, UPT, UR4, URZ, UPT ;  /* 0x000000ff0400728c */ /* 0x000fec000bf45270 */
[----:B------:R-:W-:Y:S05]  /*5ac0*/  PLOP3.LUT P1, PT, PT, PT, UP2, 0x80, 0x8 ;  /* 0x000000000008781c */ /* 0x000fea0003f2f028 */
[----:B------:R-:W-:Y:S06]  /*5ad0*/  @UP2 UPLOP3.LUT UP0, UPT, UPT, UPT, UP1, 0x80, 0x8 ;  /* 0x000000000008289c */ /* 0x000fec0003f0f010 */
[----:B------:R-:W-:Y:S01]  /*5ae0*/  PLOP3.LUT P0, PT, PT, PT, UP0, 0x80, 0x8 ;  /* 0x000000000008781c */ /* 0x000fe20003f0f008 */
[----:B------:R-:W-:Y:S01]  /*5af0*/  @!UPT UIADD3 URZ, UPT, UPT, URZ, URZ, URZ ;  /* 0x000000fffffff290 */ /* 0x000fe2000fffe0ff */
[----:B------:R-:W-:Y:S11]  /*5b00*/  BRA.U !UP1, `(.L_x_94) ;  /* 0x00000001093c7547 */ /* 0x000ff6000b800000 */
[----:B------:R-:W-:Y:S01]  /*5b10*/  UISETP.NE.U32.AND UP0, UPT, UR56, URZ, UPT ;  /* 0x000000ff3800728c */ /* 0x000fe2000bf05070 */
[----:B-1----:R-:W-:Y:S01]  /*5b20*/  HFMA2 R0, -RZ, RZ, 0, 5.9604644775390625e-08 ;  /* 0x00000001ff007431 */ /* 0x002fe200000001ff */
[----:B------:R-:W1:Y:S01]  /*5b30*/  LDCU.64 UR8, c[0x0][0x358] ;  /* 0x00006b00ff0877ac */ /* 0x000e620008000a00 */
[----:B------:R-:W-:Y:S01]  /*5b40*/  IMAD.MOV.U32 R52, RZ, RZ, 0x1 ;  /* 0x00000001ff347424 */ /* 0x000fe200078e00ff */
[----:B------:R-:W-:Y:S06]  /*5b50*/  UISETP.NE.AND.EX UP0, UPT, UR57, URZ, UPT, UP0 ;  /* 0x000000ff3900728c */ /* 0x000fec000bf05300 */
[----:B------:R-:W-:Y:S05]  /*5b60*/  PLOP3.LUT P3, PT, PT, PT, UP0, 0x80, 0x8 ;  /* 0x000000000008781c */ /* 0x000fea0003f6f008 */
[----:B------:R-:W2:Y:S01]  /*5b70*/  @UP0 LDCU.64 UR4, c[0x0][0x888] ;  /* 0x00011100ff0407ac */ /* 0x000ea20008000a00 */
[----:B------:R-:W-:Y:S07]  /*5b80*/  @UP0 UIMAD UR6, UR36, UR62, URZ ;  /* 0x0000003e240602a4 */ /* 0x000fee000f8e02ff */
[----:B------:R-:W-:Y:S01]  /*5b90*/  @!P3 PRMT R52, R0, 0x7610, R52 ;  /* 0x000076100034b816 */ /* 0x000fe20000000034 */
[----:B--2---:R-:W-:Y:S06]  /*5ba0*/  @UP0 UIMAD.WIDE UR4, UR6, 0x4, UR4 ;  /* 0x00000004060408a5 */ /* 0x004fec000f8e0204 */
[----:B------:R-:W-:Y:S01]  /*5bb0*/  IMAD.U32 R2, RZ, RZ, UR4 ;  /* 0x00000004ff027e24 */ /* 0x000fe2000f8e00ff */
[----:B------:R-:W-:Y:S04]  /*5bc0*/  MOV R3, UR5 ;  /* 0x0000000500037c02 */ /* 0x000fe80008000f00 */
[----:B------:R-:W2:Y:S01]  /*5bd0*/  @!UP0 LDCU UR4, c[0x0][0x880] ;  /* 0x00011000ff0487ac */ /* 0x000ea20008000800 */
[----:B-1---5:R3:W5:Y:S02]  /*5be0*/  @P3 LDG.E R27, desc[UR8][R2.64] ;  /* 0x00000008021b3981 */ /* 0x022764000c1e1900 */
[----:B--23--:R-:W-:Y:S02]  /*5bf0*/  @!P3 IMAD.U32 R27, RZ, RZ, UR4 ;  /* 0x00000004ff1bbe24 */ /* 0x00cfe4000f8e00ff */
.L_x_94:
[----:B------:R-:W-:Y:S05]  /*5c00*/  @!P4 BRA `(.L_x_95) ;  /* 0x000000000024c947 */ /* 0x000fea0003800000 */
[----:B------:R-:W-:Y:S01]  /*5c10*/  ISETP.NE.U32.AND P3, PT, R48, RZ, PT ;  /* 0x000000ff3000720c */ /* 0x000fe20003f65070 */
[----:B------:R-:W2:Y:S03]  /*5c20*/  LDCU.64 UR4, c[0x0][0x358] ;  /* 0x00006b00ff0477ac */ /* 0x000ea60008000a00 */
[----:B------:R-:W-:Y:S11]  /*5c30*/  ISETP.NE.AND.EX P3, PT, R49, RZ, PT, P3 ;  /* 0x000000ff3100720c */ /* 0x000ff60003f65330 */
[----:B------:R-:W-:Y:S02]  /*5c40*/  @!UPT UIADD3 URZ, UPT, UPT, URZ, URZ, URZ ;  /* 0x000000fffffff290 */ /* 0x000fe4000fffe0ff */
[----:B------:R-:W3:Y:S01]  /*5c50*/  @P3 LDC.64 R2, c[0x0][0x8a8] ;  /* 0x00022a00ff023b82 */ /* 0x000ee20000000a00 */
[----:B-1----:R-:W-:Y:S04]  /*5c60*/  @P3 IMAD R0, R50, UR36, RZ ;  /* 0x0000002432003c24 */ /* 0x002fe8000f8e02ff */
[----:B---3--:R-:W-:Y:S05]  /*5c70*/  @P3 IMAD.WIDE R2, R0, 0x4, R2 ;  /* 0x0000000400023825 */ /* 0x008fea00078e0202 */
[----:B--2--5:R2:W5:Y:S02]  /*5c80*/  @P3 LDG.E R24, desc[UR4][R2.64] ;  /* 0x0000000402183981 */ /* 0x024564000c1e1900 */
[----:B--2---:R-:W3:Y:S02]  /*5c90*/  @!P3 LDC R24, c[0x0][0x8a0] ;  /* 0x00022800ff18bb82 */ /* 0x004ee40000000800 */
.L_x_95:
[----:B-----5:R-:W-:Y:S01]  /*5ca0*/  FSETP.NEU.AND P3, PT, R27, RZ, PT ;  /* 0x000000ff1b00720b */ /* 0x020fe20003f6d000 */
[----:B------:R-:W-:Y:S01]  /*5cb0*/  BSSY B1, `(.L_x_96) ;  /* 0x0000039000017945 */ /* 0x000fe20003800000 */
[----:B------:R-:W-:Y:S01]  /*5cc0*/  SEL R3, RZ, 0xffffffff, P2 ;  /* 0xffffffffff037807 */ /* 0x000fe20001000000 */
[----:B------:R-:W-:Y:S01]  /*5cd0*/  IMAD.MOV.U32 R72, RZ, RZ, 0x1 ;  /* 0x00000001ff487424 */ /* 0x000fe200078e00ff */
[----:B------:R-:W-:Y:S01]  /*5ce0*/  @P1 LOP3.LUT P2, RZ, R52, 0xff, RZ, 0xc0, !PT ;  /* 0x000000ff34ff1812 */ /* 0x000fe2000784c0ff */
[C---:B------:R-:W-:Y:S01]  /*5cf0*/  IMAD R25, R22.reuse, 0x40, R23 ;  /* 0x0000004016197824 */ /* 0x040fe200078e0217 */
[----:B-1----:R-:W-:Y:S01]  /*5d00*/  @P1 SEL R0, RZ, 0xffffffff, P3 ;  /* 0xffffffffff001807 */ /* 0x002fe20001800000 */
[----:B------:R-:W-:Y:S01]  /*5d10*/  IMAD R60, R67, -0x10, R65 ;  /* 0xfffffff0433c7824 */ /* 0x000fe200078e0241 */
[----:B------:R-:W-:Y:S01]  /*5d20*/  LOP3.LUT R63, R63, 0x1, RZ, 0x3c, !PT ;  /* 0x000000013f3f7812 */ /* 0x000fe200078e3cff */
[----:B------:R-:W-:Y:S01]  /*5d30*/  IMAD.MOV.U32 R71, RZ, RZ, RZ ;  /* 0x000000ffff477224 */ /* 0x000fe200078e00ff */
[C---:B------:R-:W-:Y:S02]  /*5d40*/  @P0 SEL R0, R3.reuse, R0, !P2 ;  /* 0x0000000003000207 */ /* 0x040fe40005000000 */
[----:B------:R-:W-:Y:S02]  /*5d50*/  CS2R R38, SRZ ;  /* 0x0000000000267805 */ /* 0x000fe4000001ff00 */
[----:B------:R-:W-:Y:S02]  /*5d60*/  LEA R70, R22, UR45, 0x3 ;  /* 0x0000002d16467c11 */ /* 0x000fe4000f8e18ff */
[----:B------:R-:W-:Y:S02]  /*5d70*/  CS2R R36, SRZ ;  /* 0x0000000000247805 */ /* 0x000fe4000001ff00 */
[----:B------:R-:W-:Y:S02]  /*5d80*/  @P1 LOP3.LUT R0, R0, 0x1, RZ, 0xc0, !PT ;  /* 0x0000000100001812 */ /* 0x000fe400078ec0ff */
[----:B------:R-:W-:Y:S02]  /*5d90*/  CS2R R34, SRZ ;  /* 0x0000000000227805 */ /* 0x000fe4000001ff00 */
[----:B------:R-:W-:Y:S02]  /*5da0*/  PLOP3.LUT P2, PT, PT, PT, UP1, 0x80, 0x8 ;  /* 0x000000000008781c */ /* 0x000fe40003f4f018 */
[----:B------:R-:W-:Y:S02]  /*5db0*/  CS2R R32, SRZ ;  /* 0x0000000000207805 */ /* 0x000fe4000001ff00 */
[----:B------:R-:W-:Y:S02]  /*5dc0*/  ISETP.NE.U32.OR P5, PT, R0, 0x1, !P1 ;  /* 0x000000010000780c */ /* 0x000fe40004fa5470 */
[----:B------:R-:W-:Y:S02]  /*5dd0*/  CS2R R42, SRZ ;  /* 0x00000000002a7805 */ /* 0x000fe4000001ff00 */
[----:B------:R-:W-:Y:S02]  /*5de0*/  LOP3.LUT P4, R58, R52, 0xff, RZ, 0xc0, !PT ;  /* 0x000000ff343a7812 */ /* 0x000fe4000788c0ff */
[----:B------:R-:W-:Y:S02]  /*5df0*/  CS2R R40, SRZ ;  /* 0x0000000000287805 */ /* 0x000fe4000001ff00 */
[----:B------:R-:W-:Y:S02]  /*5e00*/  SEL R2, RZ, 0xffffffff, P3 ;  /* 0xffffffffff027807 */ /* 0x000fe40001800000 */
[----:B------:R-:W-:Y:S02]  /*5e10*/  CS2R R46, SRZ ;  /* 0x00000000002e7805 */ /* 0x000fe4000001ff00 */
[----:B------:R-:W-:Y:S02]  /*5e20*/  P2R R69, PR, RZ, 0x20 ;  /* 0x00000020ff457803 */ /* 0x000fe40000000000 */
[----:B------:R-:W-:Y:S02]  /*5e30*/  CS2R R44, SRZ ;  /* 0x00000000002c7805 */ /* 0x000fe4000001ff00 */
[----:B------:R-:W-:Y:S02]  /*5e40*/  @P2 SEL R2, R3, R2, !P4 ;  /* 0x0000000203022207 */ /* 0x000fe40006000000 */
[----:B------:R-:W-:Y:S02]  /*5e50*/  @P5 SHF.L.U32 R0, R63, 0x1f, RZ ;  /* 0x0000001f3f005819 */ /* 0x000fe400000006ff */
[----:B------:R-:W-:Y:S02]  /*5e60*/  LOP3.LUT R2, R2, 0x1, RZ, 0xc0, !PT ;  /* 0x0000000102027812 */ /* 0x000fe400078ec0ff */
[----:B------:R1:W2:Y:S02]  /*5e70*/  @P5 SYNCS.PHASECHK.TRANS64.TRYWAIT P1, [UR45+0x30], R0 ;  /* 0x00003000ff0055a7 */ /* 0x0002a4000802112d */
[----:B------:R-:W-:Y:S04]  /*5e80*/  ISETP.NE.U32.AND P2, PT, R2, 0x1, PT ;  /* 0x000000010200780c */ /* 0x000fe80003f45070 */
[----:B------:R-:W-:Y:S02]  /*5e90*/  P2R R73, PR, RZ, 0x4 ;  /* 0x00000004ff497803 */ /* 0x000fe40000000000 */
[----:B-1----:R-:W-:Y:S04]  /*5ea0*/  SHF.L.U32 R0, R62, 0x1f, RZ ;  /* 0x0000001f3e007819 */ /* 0x002fe800000006ff */
[----:B------:R1:W4:Y:S01]  /*5eb0*/  SYNCS.PHASECHK.TRANS64.TRYWAIT P0, [R70+URZ+0xa0], R0 ;  /* 0x0000a000460075a7 */ /* 0x00032200080011ff */
[----:B--2---:R-:W-:Y:S01]  /*5ec0*/  @P5 SEL R72, RZ, 0x1, !P1 ;  /* 0x00000001ff485807 */ /* 0x004fe20004800000 */
[----:B-1----:R-:W-:Y:S06]  /*5ed0*/  @!P5 BRA `(.L_x_97) ;  /* 0x000000000058d947 */ /* 0x002fec0003800000 */
[----:B------:R-:W-:Y:S01]  /*5ee0*/  IMAD.MOV.U32 R39, RZ, RZ, RZ ;  /* 0x000000ffff277224 */ /* 0x000fe200078e00ff */
[----:B------:R-:W-:Y:S01]  /*5ef0*/  ISETP.NE.AND P1, PT, R72, RZ, PT ;  /* 0x000000ff4800720c */ /* 0x000fe20003f25270 */
[----:B------:R-:W-:Y:S01]  /*5f00*/  BSSY B0, `(.L_x_98) ;  /* 0x000000c000007945 */ /* 0x000fe20003800000 */
[----:B------:R-:W-:Y:S02]  /*5f10*/  CS2R R46, SRZ ;  /* 0x00000000002e7805 */ /* 0x000fe4000001ff00 */
[----:B------:R-:W-:Y:S02]  /*5f20*/  CS2R R44, SRZ ;  /* 0x00000000002c7805 */ /* 0x000fe4000001ff00 */
[----:B------:R-:W-:Y:S02]  /*5f30*/  CS2R R42, SRZ ;  /* 0x00000000002a7805 */ /* 0x000fe4000001ff00 */
[----:B------:R-:W-:Y:S02]  /*5f40*/  CS2R R40, SRZ ;  /* 0x0000000000287805 */ /* 0x000fe4000001ff00 */
[----:B------:R-:W-:Y:S02]  /*5f50*/  CS2R R34, SRZ ;  /* 0x0000000000227805 */ /* 0x000fe4000001ff00 */
[----:B------:R-:W-:Y:S02]  /*5f60*/  CS2R R32, SRZ ;  /* 0x0000000000207805 */ /* 0x000fe4000001ff00 */
[----:B------:R-:W-:Y:S01]  /*5f70*/  CS2R R36, SRZ ;  /* 0x0000000000247805 */ /* 0x000fe2000001ff00 */
[----:B------:R-:W-:Y:S06]  /*5f80*/  @P1 BRA `(.L_x_99) ;  /* 0x00000000000c1947 */ /* 0x000fec0003800000 */
[----:B------:R-:W-:Y:S04]  /*5f90*/  SHF.L.U32 R3, R63, 0x1f, RZ ;  /* 0x0000001f3f037819 */ /* 0x000fe800000006ff */
[----:B------:R-:W1:Y:S02]  /*5fa0*/  SYNCS.PHASECHK.TRANS64.TRYWAIT P1, [UR45+0x30], R3 ;  /* 0x00003003ff0075a7 */ /* 0x000e64000802112d */
[----:B-1----:R-:W-:Y:S05]  /*5fb0*/  @!P1 BRA `(.L_x_100) ;  /* 0x0000003000649947 */ /* 0x002fea0003800000 */
.L_x_99:
[----:B------:R-:W-:Y:S05]  /*5fc0*/  BSYNC B0 ;  /* 0x0000000000007941 */ /* 0x000fea0003800000 */
.L_x_98:
[----:B------:R-:W-:Y:S01]  /*5fd0*/  ISETP.NE.AND P1, PT, R73, RZ, PT ;  /* 0x000000ff4900720c */ /* 0x000fe20003f25270 */
[----:B------:R-:W-:Y:S11]  /*5fe0*/  HFMA2 R71, -RZ, RZ, 0, 5.9604644775390625e-08 ;  /* 0x00000001ff477431 */ /* 0x000ff600000001ff */
[----:B------:R-:W-:Y:S01]  /*5ff0*/  @!UPT UIADD3 URZ, UPT, UPT, URZ, URZ, URZ ;  /* 0x000000fffffff290 */ /* 0x000fe2000fffe0ff */
[----:B------:R2:W1:Y:S04]  /*6000*/  @P1 LDS.128 R44, [R66] ;  /* 0x00000000422c1984 */ /* 0x0004680000000c00 */
[----:B------:R2:W1:Y:S04]  /*6010*/  @P1 LDS.128 R40, [R65+0x10] ;  /* 0x0000100041281984 */ /* 0x0004680000000c00 */
[----:B------:R2:W1:Y:S04]  /*6020*/  @P1 LDS.128 R32, [R64+0x20] ;  /* 0x0000200040201984 */ /* 0x0004680000000c00 */
[----:B------:R2:W1:Y:S02]  /*6030*/  @P1 LDS.128 R36, [R60+0x30] ;  /* 0x000030003c241984 */ /* 0x0004640000000c00 */
.L_x_97:
[----:B------:R-:W-:Y:S05]  /*6040*/  BSYNC B1 ;  /* 0x0000000000017941 */ /* 0x000fea0003800000 */
.L_x_96:
[----:B-1----:R-:W-:Y:S04]  /*6050*/  SHF.R.U32.HI R2, RZ, 0x15, R25 ;  /* 0x00000015ff027819 */ /* 0x002fe80000011619 */
[----:B------:R-:W-:Y:S01]  /*6060*/  LOP3.LUT P1, RZ, R2, 0x3, R53, 0x48, !PT ;  /* 0x0000000302ff7812 */ /* 0x000fe20007824835 */
[----:B------:R-:W-:Y:S01]  /*6070*/  @!UPT UIADD3 URZ, UPT, UPT, URZ, URZ, URZ ;  /* 0x000000fffffff290 */ /* 0x000fe2000fffe0ff */
[----:B----4-:R-:W-:Y:S11]  /*6080*/  @P0 BRA `(.L_x_101) ;  /* 0x0000000000080947 */ /* 0x010ff60003800000 */
[----:B------:R-:W1:Y:S02]  /*6090*/  SYNCS.PHASECHK.TRANS64.TRYWAIT P0, [R70+URZ+0xa0], R0 ;  /* 0x0000a000460075a7 */ /* 0x000e6400080011ff */
[----:B-1----:R-:W-:Y:S05]  /*60a0*/  @!P0 BRA `(.L_x_102) ;  /* 0x0000003000408947 */ /* 0x002fea0003800000 */
.L_x_101:
[----:B------:R-:W-:Y:S05]  /*60b0*/  @!P1 BRA `(.L_x_103) ;  /* 0x0000000000409947 */ /* 0x000fea0003800000 */
[----:B------:R-:W4:Y:S01]  /*60c0*/  LDCU.64 UR8, c[0x4][0x70] ;  /* 0x01000e00ff0877ac */ /* 0x000f220008000a00 */
[----:B------:R-:W-:Y:S01]  /*60d0*/  MOV R3, 0x0 ;  /* 0x0000000000037802 */ /* 0x000fe20000000f00 */
[----:B------:R-:W-:Y:S02]  /*60e0*/  HFMA2 R12, -RZ, RZ, 0, 5.9604644775390625e-08 ;  /* 0x00000001ff0c7431 */ /* 0x000fe400000001ff */
[----:B------:R-:W-:Y:S02]  /*60f0*/  IMAD.MOV.U32 R8, RZ, RZ, 0x192 ;  /* 0x00000192ff087424 */ /* 0x000fe400078e00ff */
[----:B------:R-:W-:Y:S01]  /*6100*/  IMAD.MOV.U32 R13, RZ, RZ, RZ ;  /* 0x000000ffff0d7224 */ /* 0x000fe200078e00ff */
[----:B------:R-:W5:Y:S01]  /*6110*/  LDCU.64 UR6, c[0x4][0x78] ;  /* 0x01000f00ff0677ac */ /* 0x000f620008000a00 */
[----:B------:R-:W1:Y:S01]  /*6120*/  LDC.64 R2, c[0x4][R3] ;  /* 0x0100000003027b82 */ /* 0x000e620000000a00 */
[----:B------:R-:W2:Y:S01]  /*6130*/  LDCU.64 UR4, c[0x4][0x10] ;  /* 0x01000200ff0477ac */ /* 0x000ea20008000a00 */
[----:B----4-:R-:W-:Y:S01]  /*6140*/  MOV R5, UR9 ;  /* 0x0000000900057c02 */ /* 0x010fe20008000f00 */
[----:B------:R-:W-:Y:S01]  /*6150*/  IMAD.U32 R4, RZ, RZ, UR8 ;  /* 0x00000008ff047e24 */ /* 0x000fe2000f8e00ff */
[----:B-----5:R-:W-:Y:S01]  /*6160*/  MOV R7, UR7 ;  /* 0x0000000700077c02 */ /* 0x020fe20008000f00 */
[----:B------:R-:W-:Y:S01]  /*6170*/  IMAD.U32 R6, RZ, RZ, UR6 ;  /* 0x00000006ff067e24 */ /* 0x000fe2000f8e00ff */
[----:B--2---:R-:W-:Y:S01]  /*6180*/  MOV R11, UR5 ;  /* 0x00000005000b7c02 */ /* 0x004fe20008000f00 */
[----:B------:R-:W-:Y:S02]  /*6190*/  IMAD.U32 R10, RZ, RZ, UR4 ;  /* 0x00000004ff0a7e24 */ /* 0x000fe4000f8e00ff */
[----:B------:R-:W-:Y:S07]  /*61a0*/  LEPC R20, `(.L_x_103) ;  /* 0x000000001014794e */ /* 0x000fee0000000000 */
[----:B-1-3--:R-:W-:Y:S05]  /*61b0*/  CALL.ABS.NOINC R2 ;  /* 0x0000000002007343 */ /* 0x00afea0003c00000 */
.L_x_103:
[----:B------:R-:W-:Y:S01]  /*61c0*/  LOP3.LUT R20, R44, 0xffffe000, RZ, 0xc0, !PT ;  /* 0xffffe0002c147812 */ /* 0x000fe200078ec0ff */
[----:B------:R-:W-:Y:S05]  /*61d0*/  WARPSYNC.ALL ;  /* 0x0000000000007948 */ /* 0x000fea0003800000 */
[----:B------:R-:W-:Y:S01]  /*61e0*/  R2UR UR4, R25 ;  /* 0x00000000190472ca */ /* 0x000fe200000e0000 */
[----:B------:R-:W-:Y:S01]  /*61f0*/  BSSY.RECONVERGENT B0, `(.L_x_104) ;  /* 0x0000058000007945 */ /* 0x000fe20003800200 */
[----:B------:R-:W-:Y:S11]  /*6200*/  ISETP.NE.AND P0, PT, R68, RZ, PT ;  /* 0x000000ff4400720c */ /* 0x000ff60003f05270 */
[----:B------:R-:W1:Y:S02]  /*6210*/  LDTM.x16 R4, tmem[UR4] ;  /* 0x00000004000479ee */ /* 0x000e640008240000 */
[C---:B-1-3--:R-:W-:Y:S01]  /*6220*/  FMUL R0, R24.reuse, R4 ;  /* 0x0000000418007220 */ /* 0x04afe20000400000 */
[C---:B------:R-:W-:Y:S01]  /*6230*/  FMUL R2, R24.reuse, R5 ;  /* 0x0000000518027220 */ /* 0x040fe20000400000 */
[C---:B------:R-:W-:Y:S01]  /*6240*/  FMUL R4, R24.reuse, R8 ;  /* 0x0000000818047220 */ /* 0x040fe20000400000 */
[C---:B------:R-:W-:Y:S01]  /*6250*/  FMUL R5, R24.reuse, R9 ;  /* 0x0000000918057220 */ /* 0x040fe20000400000 */
[C---:B------:R-:W-:Y:S01]  /*6260*/  FMUL R8, R24.reuse, R12 ;  /* 0x0000000c18087220 */ /* 0x040fe20000400000 */
[C---:B------:R-:W-:Y:S01]  /*6270*/  FMUL R9, R24.reuse, R13 ;  /* 0x0000000d18097220 */ /* 0x040fe20000400000 */
[C---:B------:R-:W-:Y:S01]  /*6280*/  FMUL R12, R24.reuse, R16 ;  /* 0x00000010180c7220 */ /* 0x040fe20000400000 */
[----:B------:R-:W-:Y:S01]  /*6290*/  LOP3.LUT R16, R45, 0xffffe000, RZ, 0xc0, !PT ;  /* 0xffffe0002d107812 */ /* 0x000fe200078ec0ff */
[----:B------:R-:W-:Y:S01]  /*62a0*/  FMUL R13, R24, R17 ;  /* 0x00000011180d7220 */ /* 0x000fe20000400000 */
[----:B------:R-:W-:Y:S01]  /*62b0*/  LOP3.LUT R17, R46, 0xffffe000, RZ, 0xc0, !PT ;  /* 0xffffe0002e117812 */ /* 0x000fe200078ec0ff */
[----:B------:R-:W-:Y:S01]  /*62c0*/  FFMA R28, R27, R20, R0 ;  /* 0x000000141b1c7223 */ /* 0x000fe20000000000 */
[----:B------:R-:W-:Y:S01]  /*62d0*/  LOP3.LUT R0, R47, 0xffffe000, RZ, 0xc0, !PT ;  /* 0xffffe0002f007812 */ /* 0x000fe200078ec0ff */
[C---:B------:R-:W-:Y:S01]  /*62e0*/  FMUL R3, R24.reuse, R6 ;  /* 0x0000000618037220 */ /* 0x040fe20000400000 */
[C---:B------:R-:W-:Y:S01]  /*62f0*/  FMUL R6, R24.reuse, R10 ;  /* 0x0000000a18067220 */ /* 0x040fe20000400000 */
[C---:B------:R-:W-:Y:S01]  /*6300*/  FMUL R7, R24.reuse, R7 ;  /* 0x0000000718077220 */ /* 0x040fe20000400000 */
[----:B------:R-:W-:Y:S01]  /*6310*/  F2FP.TF32.F32.PACK_B R28, R28 ;  /* 0x0000001cff1c723e */ /* 0x000fe200024050ff */
[C---:B------:R-:W-:Y:S01]  /*6320*/  FMUL R10, R24.reuse, R14 ;  /* 0x0000000e180a7220 */ /* 0x040fe20000400000 */
[----:B------:R-:W-:Y:S01]  /*6330*/  FMUL R14, R24, R18 ;  /* 0x00000012180e7220 */ /* 0x000fe20000400000 */
[----:B------:R-:W-:Y:S01]  /*6340*/  LOP3.LUT R18, R40, 0xffffe000, RZ, 0xc0, !PT ;  /* 0xffffe00028127812 */ /* 0x000fe200078ec0ff */
[----:B------:R-:W-:Y:S01]  /*6350*/  FFMA R29, R27, R16, R2 ;  /* 0x000000101b1d7223 */ /* 0x000fe20000000002 */
[----:B------:R-:W-:Y:S01]  /*6360*/  LOP3.LUT R2, R41, 0xffffe000, RZ, 0xc0, !PT ;  /* 0xffffe00029027812 */ /* 0x000fe200078ec0ff */
[----:B------:R-:W-:Y:S01]  /*6370*/  FFMA R30, R27, R17, R3 ;  /* 0x000000111b1e7223 */ /* 0x000fe20000000003 */
[----:B------:R-:W-:Y:S01]  /*6380*/  LOP3.LUT R3, R43, 0xffffe000, RZ, 0xc0, !PT ;  /* 0xffffe0002b037812 */ /* 0x000fe200078ec0ff */
[C---:B------:R-:W-:Y:S01]  /*6390*/  FFMA R31, R27.reuse, R0, R7 ;  /* 0x000000001b1f7223 */ /* 0x040fe20000000007 */
[----:B------:R-:W-:Y:S01]  /*63a0*/  LOP3.LUT R0, R42, 0xffffe000, RZ, 0xc0, !PT ;  /* 0xffffe0002a007812 */ /* 0x000fe200078ec0ff */
[C---:B------:R-:W-:Y:S01]  /*63b0*/  FFMA R4, R27.reuse, R18, R4 ;  /* 0x000000121b047223 */ /* 0x040fe20000000004 */
[----:B------:R-:W-:Y:S01]  /*63c0*/  F2FP.TF32.F32.PACK_B R29, R29 ;  /* 0x0000001dff1d723e */ /* 0x000fe200024050ff */
[C---:B------:R-:W-:Y:S01]  /*63d0*/  FFMA R5, R27.reuse, R2, R5 ;  /* 0x000000021b057223 */ /* 0x040fe20000000005 */
[----:B------:R-:W-:Y:S01]  /*63e0*/  FMUL R11, R24, R11 ;  /* 0x0000000b180b7220 */ /* 0x000fe20000400000 */
[----:B------:R-:W-:Y:S01]  /*63f0*/  F2FP.TF32.F32.PACK_B R30, R30 ;  /* 0x0000001eff1e723e */ /* 0x000fe200024050ff */
[C---:B------:R-:W-:Y:S01]  /*6400*/  FFMA R6, R27.reuse, R0, R6 ;  /* 0x000000001b067223 */ /* 0x040fe20000000006 */
[----:B------:R-:W-:Y:S01]  /*6410*/  F2FP.TF32.F32.PACK_B R31, R31 ;  /* 0x0000001fff1f723e */ /* 0x000fe200024050ff */
[----:B------:R-:W-:Y:S01]  /*6420*/  FFMA R7, R27, R3, R11 ;  /* 0x000000031b077223 */ /* 0x000fe2000000000b */
[----:B------:R-:W-:Y:S01]  /*6430*/  LOP3.LUT R2, R32, 0xffffe000, RZ, 0xc0, !PT ;  /* 0xffffe00020027812 */ /* 0x000fe200078ec0ff */
[----:B------:R-:W-:Y:S01]  /*6440*/  FMUL R15, R24, R15 ;  /* 0x0000000f180f7220 */ /* 0x000fe20000400000 */
[----:B------:R-:W-:Y:S01]  /*6450*/  LOP3.LUT R16, R33, 0xffffe000, RZ, 0xc0, !PT ;  /* 0xffffe00021107812 */ /* 0x000fe200078ec0ff */
[----:B------:R1:W-:Y:S01]  /*6460*/  STS.128 [R66], R28 ;  /* 0x0000001c42007388 */ /* 0x0003e20000000c00 */
[----:B------:R-:W-:Y:S01]  /*6470*/  LOP3.LUT R0, R34, 0xffffe000, RZ, 0xc0, !PT ;  /* 0xffffe00022007812 */ /* 0x000fe200078ec0ff */
[----:B------:R-:W-:Y:S01]  /*6480*/  FFMA R8, R27, R2, R8 ;  /* 0x000000021b087223 */ /* 0x000fe20000000008 */
[----:B------:R-:W-:Y:S01]  /*6490*/  LOP3.LUT R2, R35, 0xffffe000, RZ, 0xc0, !PT ;  /* 0xffffe00023027812 */ /* 0x000fe200078ec0ff */
[C---:B------:R-:W-:Y:S01]  /*64a0*/  FFMA R9, R27.reuse, R16, R9 ;  /* 0x000000101b097223 */ /* 0x040fe20000000009 */
[----:B------:R-:W-:Y:S01]  /*64b0*/  F2FP.TF32.F32.PACK_B R4, R4 ;  /* 0x00000004ff04723e */ /* 0x000fe200024050ff */
[C---:B------:R-:W-:Y:S01]  /*64c0*/  FFMA R10, R27.reuse, R0, R10 ;  /* 0x000000001b0a7223 */ /* 0x040fe2000000000a */
[----:B------:R-:W-:Y:S01]  /*64d0*/  F2FP.TF32.F32.PACK_B R5, R5 ;  /* 0x00000005ff05723e */ /* 0x000fe200024050ff */
[----:B------:R-:W-:Y:S01]  /*64e0*/  FFMA R11, R27, R2, R15 ;  /* 0x000000021b0b7223 */ /* 0x000fe2000000000f */
[----:B------:R-:W-:Y:S01]  /*64f0*/  F2FP.TF32.F32.PACK_B R6, R6 ;  /* 0x00000006ff06723e */ /* 0x000fe200024050ff */
[----:B------:R-:W-:Y:S01]  /*6500*/  FMUL R19, R24, R19 ;  /* 0x0000001318137220 */ /* 0x000fe20000400000 */
[----:B------:R-:W-:Y:S02]  /*6510*/  F2FP.TF32.F32.PACK_B R7, R7 ;  /* 0x00000007ff07723e */ /* 0x000fe400024050ff */
[----:B------:R-:W-:Y:S02]  /*6520*/  LOP3.LUT R3, R36, 0xffffe000, RZ, 0xc0, !PT ;  /* 0xffffe00024037812 */ /* 0x000fe400078ec0ff */
[----:B------:R-:W-:Y:S01]  /*6530*/  LOP3.LUT R0, R37, 0xffffe000, RZ, 0xc0, !PT ;  /* 0xffffe00025007812 */ /* 0x000fe200078ec0ff */
[----:B------:R1:W-:Y:S01]  /*6540*/  STS.128 [R65+0x10], R4 ;  /* 0x0000100441007388 */ /* 0x0003e20000000c00 */
        /* <DEDUP_REMOVED lines=8> */
[----:B------:R-:W-:Y:S02]  /*65d0*/  F2FP.TF32.F32.PACK_B R10, R10 ;  /* 0x0000000aff0a723e */ /* 0x000fe400024050ff */
[----:B------:R-:W-:Y:S02]  /*65e0*/  F2FP.TF32.F32.PACK_B R11, R11 ;  /* 0x0000000bff0b723e */ /* 0x000fe400024050ff */
[----:B------:R-:W-:Y:S02]  /*65f0*/  F2FP.TF32.F32.PACK_B R12, R12 ;  /* 0x0000000cff0c723e */ /* 0x000fe400024050ff */
[----:B------:R-:W-:Y:S01]  /*6600*/  F2FP.TF32.F32.PACK_B R13, R13 ;  /* 0x0000000dff0d723e */ /* 0x000fe200024050ff */
[----:B------:R1:W-:Y:S01]  /*6610*/  STS.128 [R64+0x20], R8 ;  /* 0x0000200840007388 */ /* 0x0003e20000000c00 */
[----:B------:R-:W-:Y:S02]  /*6620*/  F2FP.TF32.F32.PACK_B R14, R14 ;  /* 0x0000000eff0e723e */ /* 0x000fe400024050ff */
[----:B------:R-:W-:Y:S05]  /*6630*/  F2FP.TF32.F32.PACK_B R15, R15 ;  /* 0x0000000fff0f723e */ /* 0x000fea00024050ff */
[----:B------:R1:W-:Y:S01]  /*6640*/  STS.128 [R60+0x30], R12 ;  /* 0x0000300c3c007388 */ /* 0x0003e20000000c00 */
[----:B------:R-:W-:Y:S01]  /*6650*/  @!PT LDS RZ, [RZ] ;  /* 0x00000000fffff984 */ /* 0x000fe20000000800 */
[----:B------:R-:W-:Y:S01]  /*6660*/  @!PT LDS RZ, [RZ] ;  /* 0x00000000fffff984 */ /* 0x000fe20000000800 */
[----:B------:R-:W-:Y:S01]  /*6670*/  @!PT LDS RZ, [RZ] ;  /* 0x00000000fffff984 */ /* 0x000fe20000000800 */
[----:B------:R-:W-:Y:S01]  /*6680*/  @!PT LDS RZ, [RZ] ;  /* 0x00000000fffff984 */ /* 0x000fe20000000800 */
[----:B------:R3:W-:Y:S07]  /*6690*/  MEMBAR.ALL.CTA ;  /* 0x0000000000007992 */ /* 0x0007ee0000008000 */
[----:B---3--:R-:W3:Y:S02]  /*66a0*/  FENCE.VIEW.ASYNC.S ;  /* 0x00000000000073c6 */ /* 0x008ee40000000000 */
[----:B---3--:R-:W-:Y:S06]  /*66b0*/  BAR.SYNC.DEFER_BLOCKING 0x1, 0x80 ;  /* 0x0042000000007b1d */ /* 0x008fec0000010000 */
[----:B------:R-:W-:Y:S05]  /*66c0*/  @P0 BRA `(.L_x_105) ;  /* 0x0000000000280947 */ /* 0x000fea0003800000 */
[----:B------:R-:W3:Y:S01]  /*66d0*/  LDCU.64 UR6, c[0x0][0x348] ;  /* 0x00006900ff0677ac */ /* 0x000ee20008000a00 */
[----:B------:R-:W-:Y:S01]  /*66e0*/  UIADD3 UR4, UPT, UPT, UR45, 0x200, URZ ;  /* 0x000002002d047890 */ /* 0x000fe2000fffe0ff */
[----:B------:R-:W-:Y:S05]  /*66f0*/  UMOV UR51, UR36 ;  /* 0x0000002400337c82 */ /* 0x000fea0008000000 */
[----:B------:R-:W-:Y:S04]  /*6700*/  MOV R57, UR4 ;  /* 0x0000000400397c02 */ /* 0x000fe80008000f00 */
[----:B------:R-:W-:Y:S01]  /*6710*/  R2UR UR48, R57 ;  /* 0x00000000393072ca */ /* 0x000fe200000e0000 */
[----:B---3--:R-:W-:Y:S04]  /*6720*/  UIADD3 UR4, UP0, UPT, UR6, 0x680, URZ ;  /* 0x0000068006047890 */ /* 0x008fe8000ff1e0ff */
[----:B------:R-:W-:Y:S09]  /*6730*/  UIADD3.X UR5, UPT, UPT, URZ, UR7, URZ, UP0, !UPT ;  /* 0x00000007ff057290 */ /* 0x000ff200087fe4ff */
[----:B------:R3:W-:Y:S01]  /*6740*/  UTMASTG.3D [UR48], [UR4] ;  /* 0x00000030040073b5 */ /* 0x0007e20008010000 */
[----:B------:R0:W-:Y:S01]  /*6750*/  UTMACMDFLUSH ;  /* 0x00000000000079b7 */ /* 0x0001e20000000000 */
[----:B---3--:R-:W-:Y:S04]  /*6760*/  DEPBAR.LE SB0, 0x1 ;  /* 0x000080400000791a */ /* 0x008fe80000000000 */
.L_x_105:
[----:B------:R-:W-:Y:S05]  /*6770*/  BSYNC.RECONVERGENT B0 ;  /* 0x0000000000007941 */ /* 0x000fea0003800200 */
.L_x_104:
[----:B------:R-:W-:Y:S01]  /*6780*/  BAR.SYNC.DEFER_BLOCKING 0x1, 0x80 ;  /* 0x0042000000007b1d */ /* 0x000fe20000010000 */
[----:B------:R-:W-:Y:S01]  /*6790*/  ISETP.NE.AND P1, PT, R69, RZ, PT ;  /* 0x000000ff4500720c */ /* 0x000fe20003f25270 */
[----:B------:R-:W-:Y:S01]  /*67a0*/  UISETP.NE.AND UP0, UPT, UR47, URZ, UPT ;  /* 0x000000ff2f00728c */ /* 0x000fe2000bf05270 */
[----:B------:R-:W-:Y:S11]  /*67b0*/  LEA R2, R71, UR45, 0x3 ;  /* 0x0000002d47027c11 */ /* 0x000ff6000f8e18ff */
[----:B-1----:R-:W-:Y:S01]  /*67c0*/  @P1 SHF.L.U32 R4, R63, 0x1f, RZ ;  /* 0x0000001f3f041819 */ /* 0x002fe200000006ff */
[----:B------:R-:W-:Y:S06]  /*67d0*/  BRA.U !UP0, `(.L_x_106) ;  /* 0x0000000108247547 */ /* 0x000fec000b800000 */
[----:B------:R-:W1:Y:S01]  /*67e0*/  S2R R0, SR_CgaCtaId ;  /* 0x0000000000007919 */ /* 0x000e620000008800 */
[----:B------:R-:W-:Y:S01]  /*67f0*/  IMAD.U32 R3, RZ, RZ, UR46 ;  /* 0x0000002eff037e24 */ /* 0x000fe2000f8e00ff */
[----:B------:R-:W-:Y:S04]  /*6800*/  UIADD3 UR4, UPT, UPT, UR46, 0x1, URZ ;  /* 0x000000012e047890 */ /* 0x000fe8000fffe0ff */
[----:B------:R-:W-:Y:S01]  /*6810*/  @P1 LEA R3, R3, UR45, 0x3 ;  /* 0x0000002d03031c11 */ /* 0x000fe2000f8e18ff */
[----:B------:R-:W-:Y:S04]  /*6820*/  UISETP.NE.AND UP0, UPT, UR4, 0x4, UPT ;  /* 0x000000040400788c */ /* 0x000fe8000bf05270 */
[----:B------:R-:W-:Y:S01]  /*6830*/  @P1 VIADD R3, R3, 0x50 ;  /* 0x0000005003031836 */ /* 0x000fe20000000000 */
[----:B------:R-:W-:Y:S04]  /*6840*/  USEL UR46, UR4, URZ, UP0 ;  /* 0x000000ff042e7287 */ /* 0x000fe80008000000 */
[----:B-1----:R-:W-:Y:S04]  /*6850*/  @P1 PRMT R0, R0, 0x654, R3 ;  /* 0x0000065400001816 */ /* 0x002fe80000000003 */
[----:B------:R1:W-:Y:S04]  /*6860*/  @P1 SYNCS.ARRIVE.TRANS64.RED.A1T0 RZ, [R0+URZ], RZ ;  /* 0x000000ff00ff19a7 */ /* 0x0003e800081004ff */
.L_x_106:
[----:B------:R-:W3:Y:S01]  /*6870*/  @P1 SYNCS.PHASECHK.TRANS64.TRYWAIT P0, [R2+URZ+0x30], R4 ;  /* 0x00003004020015a7 */ /* 0x000ee200080011ff */
[----:B------:R-:W-:Y:S01]  /*6880*/  BSSY B1, `(.L_x_107) ;  /* 0x0000016000017945 */ /* 0x000fe20003800000 */
[----:B---3--:R-:W-:Y:S03]  /*6890*/  @P1 SEL R72, RZ, 0x1, !P0 ;  /* 0x00000001ff481807 */ /* 0x008fe60004000000 */
[----:B------:R-:W-:Y:S05]  /*68a0*/  @!P1 BRA `(.L_x_108) ;  /* 0x00000000004c9947 */ /* 0x000fea0003800000 */
[----:B------:R-:W-:Y:S01]  /*68b0*/  ISETP.NE.AND P0, PT, R72, RZ, PT ;  /* 0x000000ff4800720c */ /* 0x000fe20003f05270 */
[----:B------:R-:W-:Y:S01]  /*68c0*/  BSSY B0, `(.L_x_109) ;  /* 0x000000b000007945 */ /* 0x000fe20003800000 */
[----:B------:R-:W-:Y:S11]  /*68d0*/  ISETP.NE.AND P1, PT, R73, RZ, PT ;  /* 0x000000ff4900720c */ /* 0x000ff60003f25270 */
[----:B------:R-:W-:Y:S02]  /*68e0*/  @!UPT UIADD3 URZ, UPT, UPT, URZ, URZ, URZ ;  /* 0x000000fffffff290 */ /* 0x000fe4000fffe0ff */
[C---:B------:R-:W-:Y:S01]  /*68f0*/  @P1 IMAD R6, R71.reuse, 0x2000, R66 ;  /* 0x0000200047061824 */ /* 0x040fe200078e0242 */
[C---:B------:R-:W-:Y:S01]  /*6900*/  @P1 LEA R4, R71.reuse, R64, 0xd ;  /* 0x0000004047041211 */ /* 0x040fe200078e68ff */
[C---:B------:R-:W-:Y:S02]  /*6910*/  @P1 IMAD R5, R71.reuse, 0x2000, R65 ;  /* 0x0000200047051824 */ /* 0x040fe400078e0241 */
[----:B------:R-:W-:Y:S01]  /*6920*/  @P1 IMAD R3, R71, 0x2000, R60 ;  /* 0x0000200047031824 */ /* 0x000fe200078e023c */
[----:B------:R-:W-:Y:S06]  /*6930*/  @P0 BRA `(.L_x_110) ;  /* 0x00000000000c0947 */ /* 0x000fec0003800000 */
[----:B-1----:R-:W-:Y:S04]  /*6940*/  SHF.L.U32 R0, R63, 0x1f, RZ ;  /* 0x0000001f3f007819 */ /* 0x002fe800000006ff */
[----:B------:R-:W1:Y:S02]  /*6950*/  SYNCS.PHASECHK.TRANS64.TRYWAIT P0, [R2+URZ+0x30], R0 ;  /* 0x00003000020075a7 */ /* 0x000e6400080011ff */
[----:B-1----:R-:W-:Y:S05]  /*6960*/  @!P0 BRA `(.L_x_111) ;  /* 0x0000002800248947 */ /* 0x002fea0003800000 */
.L_x_110:
[----:B------:R-:W-:Y:S05]  /*6970*/  BSYNC B0 ;  /* 0x0000000000007941 */ /* 0x000fea0003800000 */
.L_x_109:
[----:B------:R-:W-:Y:S02]  /*6980*/  ISETP.NE.AND P0, PT, R73, RZ, PT ;  /* 0x000000ff4900720c */ /* 0x000fe40003f05270 */
[----:B------:R-:W-:Y:S11]  /*6990*/  IADD3 R71, PT, PT, R71, 0x1, RZ ;  /* 0x0000000147477810 */ /* 0x000ff60007ffe0ff */
[----:B------:R3:W4:Y:S04]  /*69a0*/  @P0 LDS.128 R44, [R6] ;  /* 0x00000000062c0984 */ /* 0x0007280000000c00 */
[----:B------:R3:W1:Y:S04]  /*69b0*/  @P0 LDS.128 R40, [R5+0x10] ;  /* 0x0000100005280984 */ /* 0x0006680000000c00 */
[----:B------:R3:W1:Y:S04]  /*69c0*/  @P0 LDS.128 R32, [R4+0x20] ;  /* 0x0000200004200984 */ /* 0x0006680000000c00 */
[----:B------:R3:W1:Y:S02]  /*69d0*/  @P0 LDS.128 R36, [R3+0x30] ;  /* 0x0000300003240984 */ /* 0x0006640000000c00 */
.L_x_108:
[----:B------:R-:W-:Y:S05]  /*69e0*/  BSYNC B1 ;  /* 0x0000000000017941 */ /* 0x000fea0003800000 */
.L_x_107:
[----:B-1----:R-:W-:Y:S05]  /*69f0*/  VIADD R0, R25, 0x10 ;  /* 0x0000001019007836 */ /* 0x002fea0000000000 */
[----:B------:R-:W-:Y:S04]  /*6a00*/  SHF.R.U32.HI R0, RZ, 0x15, R0 ;  /* 0x00000015ff007819 */ /* 0x000fe80000011600 */
[----:B------:R-:W-:Y:S11]  /*6a10*/  LOP3.LUT P0, RZ, R0, 0x3, R53, 0x48, !PT ;  /* 0x0000000300ff7812 */ /* 0x000ff60007804835 */
[----:B------:R-:W-:Y:S02]  /*6a20*/  @!UPT UIADD3 URZ, UPT, UPT, URZ, URZ, URZ ;  /* 0x000000fffffff290 */ /* 0x000fe4000fffe0ff */
[----:B------:R-:W-:Y:S05]  /*6a30*/  @!P0 BRA `(.L_x_112) ;  /* 0x0000000000408947 */ /* 0x000fea0003800000 */
[----:B------:R-:W1:Y:S01]  /*6a40*/  LDCU.64 UR8, c[0x4][0x70] ;  /* 0x01000e00ff0877ac */ /* 0x000e620008000a00 */
[----:B---3--:R-:W-:Y:S01]  /*6a50*/  MOV R3, 0x0 ;  /* 0x0000000000037802 */ /* 0x008fe20000000f00 */
[----:B------:R-:W-:Y:S02]  /*6a60*/  HFMA2 R12, -RZ, RZ, 0, 5.9604644775390625e-08 ;  /* 0x00000001ff0c7431 */ /* 0x000fe400000001ff */
[----:B------:R-:W-:Y:S02]  /*6a70*/  IMAD.MOV.U32 R8, RZ, RZ, 0x192 ;  /* 0x00000192ff087424 */ /* 0x000fe400078e00ff */
[----:B------:R-:W-:Y:S01]  /*6a80*/  IMAD.MOV.U32 R13, RZ, RZ, RZ ;  /* 0x000000ffff0d7224 */ /* 0x000fe200078e00ff */
[----:B------:R-:W3:Y:S01]  /*6a90*/  LDCU.64 UR6, c[0x4][0x78] ;  /* 0x01000f00ff0677ac */ /* 0x000ee20008000a00 */
[----:B------:R-:W2:Y:S01]  /*6aa0*/  LDC.64 R2, c[0x4][R3] ;  /* 0x0100000003027b82 */ /* 0x000ea20000000a00 */
[----:B------:R-:W5:Y:S01]  /*6ab0*/  LDCU.64 UR4, c[0x4][0x10] ;  /* 0x01000200ff0477ac */ /* 0x000f620008000a00 */
[----:B-1----:R-:W-:Y:S01]  /*6ac0*/  MOV R5, UR9 ;  /* 0x0000000900057c02 */ /* 0x002fe20008000f00 */
[----:B------:R-:W-:Y:S01]  /*6ad0*/  IMAD.U32 R4, RZ, RZ, UR8 ;  /* 0x00000008ff047e24 */ /* 0x000fe2000f8e00ff */
[----:B---3--:R-:W-:Y:S01]  /*6ae0*/  MOV R7, UR7 ;  /* 0x0000000700077c02 */ /* 0x008fe20008000f00 */
[----:B------:R-:W-:Y:S01]  /*6af0*/  IMAD.U32 R6, RZ, RZ, UR6 ;  /* 0x00000006ff067e24 */ /* 0x000fe2000f8e00ff */
[----:B-----5:R-:W-:Y:S01]  /*6b00*/  MOV R11, UR5 ;  /* 0x00000005000b7c02 */ /* 0x020fe20008000f00 */
[----:B------:R-:W-:Y:S02]  /*6b10*/  IMAD.U32 R10, RZ, RZ, UR4 ;  /* 0x00000004ff0a7e24 */ /* 0x000fe4000f8e00ff */
[----:B------:R-:W-:Y:S07]  /*6b20*/  LEPC R20, `(.L_x_112) ;  /* 0x000000001014794e */ /* 0x000fee0000000000 */
[----:B--2-4-:R-:W-:Y:S05]  /*6b30*/  CALL.ABS.NOINC R2 ;  /* 0x0000000002007343 */ /* 0x014fea0003c00000 */
.L_x_112:
[----:B---34-:R-:W-:Y:S01]  /*6b40*/  LOP3.LUT R3, R44, 0xffffe000, RZ, 0xc0, !PT ;  /* 0xffffe0002c037812 */ /* 0x018fe200078ec0ff */
[----:B------:R-:W-:Y:S05]  /*6b50*/  WARPSYNC.ALL ;  /* 0x0000000000007948 */ /* 0x000fea0003800000 */
[----:B------:R-:W-:Y:S01]  /*6b60*/  R2UR UR4, R25 ;  /* 0x00000000190472ca */ /* 0x000fe200000e0000 */
[----:B------:R-:W1:Y:S01]  /*6b70*/  S2R R74, SR_CgaCtaId ;  /* 0x00000000004a7919 */ /* 0x000e620000008800 */
[----:B------:R-:W-:Y:S01]  /*6b80*/  LOP3.LUT R20, R40, 0xffffe000, RZ, 0xc0, !PT ;  /* 0xffffe00028147812 */ /* 0x000fe200078ec0ff */
[----:B------:R-:W-:Y:S01]  /*6b90*/  BSSY.RECONVERGENT B0, `(.L_x_113) ;  /* 0x000005e000007945 */ /* 0x000fe20003800200 */
[----:B------:R-:W-:Y:S02]  /*6ba0*/  ISETP.NE.AND P6, PT, R69, RZ, PT ;  /* 0x000000ff4500720c */ /* 0x000fe40003fc5270 */
[----:B------:R-:W-:Y:S07]  /*6bb0*/  ISETP.NE.AND P0, PT, R68, RZ, PT ;  /* 0x000000ff4400720c */ /* 0x000fee0003f05270 */
[----:B------:R-:W3:Y:S02]  /*6bc0*/  LDTM.x16 R4, tmem[UR4+0x10] ;  /* 0x00001004000479ee */ /* 0x000ee40008240000 */
[C---:B---3--:R-:W-:Y:S01]  /*6bd0*/  FMUL R0, R24.reuse, R4 ;  /* 0x0000000418007220 */ /* 0x048fe20000400000 */
[----:B------:R-:W-:Y:S01]  /*6be0*/  LOP3.LUT R4, R45, 0xffffe000, RZ, 0xc0, !PT ;  /* 0xffffe0002d047812 */ /* 0x000fe200078ec0ff */
[C---:B------:R-:W-:Y:S01]  /*6bf0*/  FMUL R2, R24.reuse, R5 ;  /* 0x0000000518027220 */ /* 0x040fe20000400000 */
[----:B------:R-:W-:Y:S01]  /*6c00*/  FMUL R5, R24, R12 ;  /* 0x0000000c18057220 */ /* 0x000fe20000400000 */
[C---:B------:R-:W-:Y:S01]  /*6c10*/  FFMA R28, R27.reuse, R3, R0 ;  /* 0x000000031b1c7223 */ /* 0x040fe20000000000 */
[----:B------:R-:W-:Y:S01]  /*6c20*/  LOP3.LUT R3, R46, 0xffffe000, RZ, 0xc0, !PT ;  /* 0xffffe0002e037812 */ /* 0x000fe200078ec0ff */
[----:B------:R-:W-:Y:S01]  /*6c30*/  FFMA R29, R27, R4, R2 ;  /* 0x000000041b1d7223 */ /* 0x000fe20000000002 */
[----:B------:R-:W-:Y:S01]  /*6c40*/  LOP3.LUT R4, R47, 0xffffe000, RZ, 0xc0, !PT ;  /* 0xffffe0002f047812 */ /* 0x000fe200078ec0ff */
[C---:B------:R-:W-:Y:S01]  /*6c50*/  FMUL R0, R24.reuse, R6 ;  /* 0x0000000618007220 */ /* 0x040fe20000400000 */
[----:B------:R-:W-:Y:S01]  /*6c60*/  F2FP.TF32.F32.PACK_B R28, R28 ;  /* 0x0000001cff1c723e */ /* 0x000fe200024050ff */
[C---:B------:R-:W-:Y:S01]  /*6c70*/  FMUL R2, R24.reuse, R7 ;  /* 0x0000000718027220 */ /* 0x040fe20000400000 */
[----:B------:R-:W-:Y:S01]  /*6c80*/  F2FP.TF32.F32.PACK_B R29, R29 ;  /* 0x0000001dff1d723e */ /* 0x000fe200024050ff */
[C---:B------:R-:W-:Y:S01]  /*6c90*/  FFMA R30, R27.reuse, R3, R0 ;  /* 0x000000031b1e7223 */ /* 0x040fe20000000000 */
[C---:B------:R-:W-:Y:S01]  /*6ca0*/  FMUL R0, R24.reuse, R8 ;  /* 0x0000000818007220 */ /* 0x040fe20000400000 */
[----:B------:R-:W-:Y:S01]  /*6cb0*/  FFMA R31, R27, R4, R2 ;  /* 0x000000041b1f7223 */ /* 0x000fe20000000002 */
[C---:B------:R-:W-:Y:S01]  /*6cc0*/  FMUL R6, R24.reuse, R13 ;  /* 0x0000000d18067220 */ /* 0x040fe20000400000 */
[----:B------:R-:W-:Y:S01]  /*6cd0*/  LOP3.LUT R13, R41, 0xffffe000, RZ, 0xc0, !PT ;  /* 0xffffe000290d7812 */ /* 0x000fe200078ec0ff */
[C---:B------:R-:W-:Y:S01]  /*6ce0*/  FMUL R2, R24.reuse, R9 ;  /* 0x0000000918027220 */ /* 0x040fe20000400000 */
[----:B------:R-:W-:Y:S01]  /*6cf0*/  F2FP.TF32.F32.PACK_B R30, R30 ;  /* 0x0000001eff1e723e */ /* 0x000fe200024050ff */
[----:B------:R-:W-:Y:S01]  /*6d00*/  FMUL R9, R24, R16 ;  /* 0x0000001018097220 */ /* 0x000fe20000400000 */
[----:B------:R-:W-:Y:S01]  /*6d10*/  F2FP.TF32.F32.PACK_B R31, R31 ;  /* 0x0000001fff1f723e */ /* 0x000fe200024050ff */
[----:B------:R-:W-:Y:S01]  /*6d20*/  FFMA R16, R27, R20, R0 ;  /* 0x000000141b107223 */ /* 0x000fe20000000000 */
[----:B------:R-:W-:Y:S01]  /*6d30*/  LOP3.LUT R0, R42, 0xffffe000, RZ, 0xc0, !PT ;  /* 0xffffe0002a007812 */ /* 0x000fe200078ec0ff */
[C---:B------:R-:W-:Y:S01]  /*6d40*/  FMUL R3, R24.reuse, R10 ;  /* 0x0000000a18037220 */ /* 0x040fe20000400000 */
[C---:B------:R-:W-:Y:S01]  /*6d50*/  FMUL R7, R24.reuse, R14 ;  /* 0x0000000e18077220 */ /* 0x040fe20000400000 */
[----:B------:R-:W-:Y:S01]  /*6d60*/  LOP3.LUT R14, R43, 0xffffe000, RZ, 0xc0, !PT ;  /* 0xffffe0002b0e7812 */ /* 0x000fe200078ec0ff */
[----:B------:R-:W-:Y:S01]  /*6d70*/  FMUL R10, R24, R17 ;  /* 0x00000011180a7220 */ /* 0x000fe20000400000 */
[----:B------:R-:W-:Y:S01]  /*6d80*/  F2FP.TF32.F32.PACK_B R16, R16 ;  /* 0x00000010ff10723e */ /* 0x000fe200024050ff */
[----:B------:R-:W-:Y:S01]  /*6d90*/  FFMA R17, R27, R13, R2 ;  /* 0x0000000d1b117223 */ /* 0x000fe20000000002 */
[----:B------:R-:W-:Y:S01]  /*6da0*/  LOP3.LUT R2, R32, 0xffffe000, RZ, 0xc0, !PT ;  /* 0xffffe00020027812 */ /* 0x000fe200078ec0ff */
[----:B------:R-:W-:Y:S01]  /*6db0*/  STS.128 [R66+0x2000], R28 ;  /* 0x0020001c42007388 */ /* 0x000fe20000000c00 */
[----:B------:R-:W-:Y:S01]  /*6dc0*/  LOP3.LUT R13, R39, 0xffffe000, RZ, 0xc0, !PT ;  /* 0xffffe000270d7812 */ /* 0x000fe200078ec0ff */
[C---:B------:R-:W-:Y:S01]  /*6dd0*/  FMUL R4, R24.reuse, R11 ;  /* 0x0000000b18047220 */ /* 0x040fe20000400000 */
[----:B------:R-:W-:Y:S01]  /*6de0*/  F2FP.TF32.F32.PACK_B R17, R17 ;  /* 0x00000011ff11723e */ /* 0x000fe200024050ff */
[C---:B------:R-:W-:Y:S01]  /*6df0*/  FMUL R11, R24.reuse, R18 ;  /* 0x00000012180b7220 */ /* 0x040fe20000400000 */
[----:B------:R-:W-:Y:S01]  /*6e00*/  FFMA R18, R27, R0, R3 ;  /* 0x000000001b127223 */ /* 0x000fe20000000003 */
[----:B------:R-:W-:Y:S01]  /*6e10*/  LOP3.LUT R0, R33, 0xffffe000, RZ, 0xc0, !PT ;  /* 0xffffe00021007812 */ /* 0x000fe200078ec0ff */
[----:B------:R-:W-:Y:S01]  /*6e20*/  FMUL R12, R24, R19 ;  /* 0x00000013180c7220 */ /* 0x000fe20000400000 */
[----:B------:R-:W-:Y:S01]  /*6e30*/  LOP3.LUT R3, R34, 0xffffe000, RZ, 0xc0, !PT ;  /* 0xffffe00022037812 */ /* 0x000fe200078ec0ff */
[C---:B------:R-:W-:Y:S01]  /*6e40*/  FFMA R19, R27.reuse, R14, R4 ;  /* 0x0000000e1b137223 */ /* 0x040fe20000000004 */
[----:B------:R-:W-:Y:S01]  /*6e50*/  FFMA R4, R27, R2, R5 ;  /* 0x000000021b047223 */ /* 0x000fe20000000005 */
[----:B------:R-:W-:Y:S01]  /*6e60*/  LOP3.LUT R2, R35, 0xffffe000, RZ, 0xc0, !PT ;  /* 0xffffe00023027812 */ /* 0x000fe200078ec0ff */
[----:B------:R-:W-:Y:S01]  /*6e70*/  FMUL R8, R24, R15 ;  /* 0x0000000f18087220 */ /* 0x000fe20000400000 */
[----:B------:R-:W-:Y:S01]  /*6e80*/  F2FP.TF32.F32.PACK_B R18, R18 ;  /* 0x00000012ff12723e */ /* 0x000fe200024050ff */
[C---:B------:R-:W-:Y:S01]  /*6e90*/  FFMA R5, R27.reuse, R0, R6 ;  /* 0x000000001b057223 */ /* 0x040fe20000000006 */
[----:B------:R-:W-:Y:S01]  /*6ea0*/  F2FP.TF32.F32.PACK_B R19, R19 ;  /* 0x00000013ff13723e */ /* 0x000fe200024050ff */
[C---:B------:R-:W-:Y:S01]  /*6eb0*/  FFMA R6, R27.reuse, R3, R7 ;  /* 0x000000031b067223 */ /* 0x040fe20000000007 */
[----:B------:R-:W-:Y:S01]  /*6ec0*/  FFMA R7, R27, R2, R8 ;  /* 0x000000021b077223 */ /* 0x000fe20000000008 */
[----:B------:R-:W-:Y:S02]  /*6ed0*/  LOP3.LUT R0, R36, 0xffffe000, RZ, 0xc0, !PT ;  /* 0xffffe00024007812 */ /* 0x000fe400078ec0ff */
[----:B------:R-:W-:Y:S01]  /*6ee0*/  STS.128 [R65+0x2010], R16 ;  /* 0x0020101041007388 */ /* 0x000fe20000000c00 */
[----:B------:R-:W-:Y:S02]  /*6ef0*/  LOP3.LUT R2, R37, 0xffffe000, RZ, 0xc0, !PT ;  /* 0xffffe00025027812 */ /* 0x000fe400078ec0ff */
[----:B------:R-:W-:Y:S01]  /*6f00*/  LOP3.LUT R3, R38, 0xffffe000, RZ, 0xc0, !PT ;  /* 0xffffe00026037812 */ /* 0x000fe200078ec0ff */
[C---:B------:R-:W-:Y:S01]  /*6f10*/  FFMA R8, R27.reuse, R0, R9 ;  /* 0x000000001b087223 */ /* 0x040fe20000000009 */
[----:B------:R-:W-:Y:S01]  /*6f20*/  F2FP.TF32.F32.PACK_B R4, R4 ;  /* 0x00000004ff04723e */ /* 0x000fe200024050ff */
[C---:B------:R-:W-:Y:S01]  /*6f30*/  FFMA R9, R27.reuse, R2, R10 ;  /* 0x000000021b097223 */ /* 0x040fe2000000000a */
[----:B------:R-:W-:Y:S01]  /*6f40*/  F2FP.TF32.F32.PACK_B R5, R5 ;  /* 0x00000005ff05723e */ /* 0x000fe200024050ff */
[C---:B------:R-:W-:Y:S01]  /*6f50*/  FFMA R10, R27.reuse, R3, R11 ;  /* 0x000000031b0a7223 */ /* 0x040fe2000000000b */
[----:B------:R-:W-:Y:S01]  /*6f60*/  F2FP.TF32.F32.PACK_B R6, R6 ;  /* 0x00000006ff06723e */ /* 0x000fe200024050ff */
[----:B------:R-:W-:Y:S01]  /*6f70*/  FFMA R11, R27, R13, R12 ;  /* 0x0000000d1b0b7223 */ /* 0x000fe2000000000c */
[----:B------:R-:W-:Y:S01]  /*6f80*/  F2FP.TF32.F32.PACK_B R7, R7 ;  /* 0x00000007ff07723e */ /* 0x000fe200024050ff */
[----:B------:R-:W-:Y:S01]  /*6f90*/  IMAD.U32 R0, RZ, RZ, UR46 ;  /* 0x0000002eff007e24 */ /* 0x000fe2000f8e00ff */
[----:B------:R-:W-:Y:S02]  /*6fa0*/  F2FP.TF32.F32.PACK_B R8, R8 ;  /* 0x00000008ff08723e */ /* 0x000fe400024050ff */
[----:B------:R-:W-:Y:S01]  /*6fb0*/  F2FP.TF32.F32.PACK_B R9, R9 ;  /* 0x00000009ff09723e */ /* 0x000fe200024050ff */
[----:B------:R3:W-:Y:S01]  /*6fc0*/  STS.128 [R64+0x2020], R4 ;  /* 0x0020200440007388 */ /* 0x0007e20000000c00 */
[----:B------:R-:W-:Y:S02]  /*6fd0*/  F2FP.TF32.F32.PACK_B R10, R10 ;  /* 0x0000000aff0a723e */ /* 0x000fe400024050ff */
[----:B------:R-:W-:Y:S02]  /*6fe0*/  F2FP.TF32.F32.PACK_B R11, R11 ;  /* 0x0000000bff0b723e */ /* 0x000fe400024050ff */
[----:B------:R-:W-:Y:S02]  /*6ff0*/  @P6 LEA R0, R0, UR45, 0x3 ;  /* 0x0000002d00006c11 */ /* 0x000fe4000f8e18ff */
[----:B------:R-:W-:Y:S01]  /*7000*/  @P6 SHF.L.U32 R2, R63, 0x1f, RZ ;  /* 0x0000001f3f026819 */ /* 0x000fe200000006ff */
[----:B------:R4:W-:Y:S02]  /*7010*/  STS.128 [R60+0x2030], R8 ;  /* 0x002030083c007388 */ /* 0x0009e40000000c00 */
[----:B------:R-:W-:Y:S05]  /*7020*/  @P6 VIADD R0, R0, 0x50 ;  /* 0x0000005000006836 */ /* 0x000fea0000000000 */
[----:B-1----:R-:W-:Y:S01]  /*7030*/  @P6 PRMT R0, R74, 0x654, R0 ;  /* 0x000006544a006816 */ /* 0x002fe20000000000 */
[----:B------:R-:W-:Y:S01]  /*7040*/  @!PT LDS RZ, [RZ] ;  /* 0x00000000fffff984 */ /* 0x000fe20000000800 */
[----:B------:R-:W-:Y:S01]  /*7050*/  @!PT LDS RZ, [RZ] ;  /* 0x00000000fffff984 */ /* 0x000fe20000000800 */
[----:B------:R-:W-:Y:S01]  /*7060*/  @!PT LDS RZ, [RZ] ;  /* 0x00000000fffff984 */ /* 0x000fe20000000800 */
[----:B------:R-:W-:Y:S01]  /*7070*/  @!PT LDS RZ, [RZ] ;  /* 0x00000000fffff984 */ /* 0x000fe20000000800 */
[----:B------:R1:W-:Y:S06]  /*7080*/  MEMBAR.ALL.CTA ;  /* 0x0000000000007992 */ /* 0x0003ec0000008000 */
[----:B-1----:R-:W1:Y:S01]  /*7090*/  FENCE.VIEW.ASYNC.S ;  /* 0x00000000000073c6 */ /* 0x002e620000000000 */
[----:B---3--:R-:W-:Y:S01]  /*70a0*/  LEA R6, R71, UR45, 0x3 ;  /* 0x0000002d47067c11 */ /* 0x008fe2000f8e18ff */
[----:B-1----:R-:W-:Y:S06]  /*70b0*/  BAR.SYNC.DEFER_BLOCKING 0x1, 0x80 ;  /* 0x0042000000007b1d */ /* 0x002fec0000010000 */
[----:B------:R-:W-:Y:S05]  /*70c0*/  @P0 BRA `(.L_x_114) ;  /* 0x0000000000280947 */ /* 0x000fea0003800000 */
[----:B------:R-:W1:Y:S01]  /*70d0*/  LDCU.64 UR6, c[0x0][0x348] ;  /* 0x00006900ff0677ac */ /* 0x000e620008000a00 */
[----:B------:R-:W-:Y:S02]  /*70e0*/  UIADD3 UR9, UPT, UPT, UR49, 0x10, URZ ;  /* 0x0000001031097890 */ /* 0x000fe4000fffe0ff */
[----:B------:R-:W-:Y:S01]  /*70f0*/  UIADD3 UR8, UPT, UPT, UR45, 0x2200, URZ ;  /* 0x000022002d087890 */ /* 0x000fe2000fffe0ff */
[----:B------:R-:W-:Y:S01]  /*7100*/  UMOV UR10, UR50 ;  /* 0x00000032000a7c82 */ /* 0x000fe20008000000 */
[----:B------:R-:W-:Y:S01]  /*7110*/  UMOV UR11, UR36 ;  /* 0x00000024000b7c82 */ /* 0x000fe20008000000 */
[----:B-1----:R-:W-:Y:S04]  /*7120*/  UIADD3 UR4, UP0, UPT, UR6, 0x680, URZ ;  /* 0x0000068006047890 */ /* 0x002fe8000ff1e0ff */
[----:B------:R-:W-:Y:S09]  /*7130*/  UIADD3.X UR5, UPT, UPT, URZ, UR7, URZ, UP0, !UPT ;  /* 0x00000007ff057290 */ /* 0x000ff200087fe4ff */
[----:B------:R1:W-:Y:S01]  /*7140*/  UTMASTG.3D [UR8], [UR4] ;  /* 0x00000008040073b5 */ /* 0x0003e20008010000 */
[----:B------:R0:W-:Y:S01]  /*7150*/  UTMACMDFLUSH ;  /* 0x00000000000079b7 */ /* 0x0001e20000000000 */
[----:B-1----:R-:W-:Y:S04]  /*7160*/  DEPBAR.LE SB0, 0x1 ;  /* 0x000080400000791a */ /* 0x002fe80000000000 */
.L_x_114:
[----:B------:R-:W-:Y:S05]  /*7170*/  BSYNC.RECONVERGENT B0 ;  /* 0x0000000000007941 */ /* 0x000fea0003800200 */
.L_x_113:
[----:B------:R-:W-:Y:S01]  /*7180*/  BAR.SYNC.DEFER_BLOCKING 0x1, 0x80 ;  /* 0x0042000000007b1d */ /* 0x000fe20000010000 */
[----:B------:R-:W-:Y:S04]  /*7190*/  UIADD3 UR4, UPT, UPT, UR46, 0x1, URZ ;  /* 0x000000012e047890 */ /* 0x000fe8000fffe0ff */
[----:B------:R-:W-:Y:S04]  /*71a0*/  UISETP.NE.AND UP0, UPT, UR4, 0x4, UPT ;  /* 0x000000040400788c */ /* 0x000fe8000bf05270 */
[----:B------:R-:W-:Y:S01]  /*71b0*/  USEL UR44, UR4, URZ, UP0 ;  /* 0x000000ff042c7287 */ /* 0x000fe20008000000 */
[----:B------:R1:W-:Y:S01]  /*71c0*/  @P6 SYNCS.ARRIVE.TRANS64.RED.A1T0 RZ, [R0+URZ], RZ ;  /* 0x000000ff00ff69a7 */ /* 0x0003e200081004ff */
[----:B------:R-:W-:Y:S01]  /*71d0*/  BSSY B1, `(.L_x_115) ;  /* 0x0000017000017945 */ /* 0x000fe20003800000 */
[----:B------:R-:W3:Y:S02]  /*71e0*/  @P6 SYNCS.PHASECHK.TRANS64.TRYWAIT P0, [R6+URZ+0x30], R2 ;  /* 0x00003002060065a7 */ /* 0x000ee400080011ff */
[----:B---3--:R-:W-:Y:S01]  /*71f0*/  @P6 SEL R72, RZ, 0x1, !P0 ;  /* 0x00000001ff486807 */ /* 0x008fe20004000000 */
[----:B-1----:R-:W-:Y:S06]  /*7200*/  @!P6 BRA `(.L_x_116) ;  /* 0x00000000004ce947 */ /* 0x002fec0003800000 */
        /* <DEDUP_REMOVED lines=9> */
[----:B------:R-:W-:Y:S04]  /*72a0*/  SHF.L.U32 R5, R63, 0x1f, RZ ;  /* 0x0000001f3f057819 */ /* 0x000fe800000006ff */
[----:B------:R-:W1:Y:S02]  /*72b0*/  SYNCS.PHASECHK.TRANS64.TRYWAIT P0, [R6+URZ+0x30], R5 ;  /* 0x00003005060075a7 */ /* 0x000e6400080011ff */
[----:B-1----:R-:W-:Y:S05]  /*72c0*/  @!P0 BRA `(.L_x_119) ;  /* 0x0000001c00e08947 */ /* 0x002fea0003800000 */
.L_x_118:
[----:B------:R-:W-:Y:S05]  /*72d0*/  BSYNC B0 ;  /* 0x0000000000007941 */ /* 0x000fea0003800000 */
.L_x_117:
[----:B------:R-:W-:Y:S02]  /*72e0*/  ISETP.NE.AND P0, PT, R73, RZ, PT ;  /* 0x000000ff4900720c */ /* 0x000fe40003f05270 */
[----:B------:R-:W-:Y:S11]  /*72f0*/  IADD3 R71, PT, PT, R71, 0x1, RZ ;  /* 0x0000000147477810 */ /* 0x000ff60007ffe0ff */
[----:B------:R3:W1:Y:S04]  /*7300*/  @P0 LDS.128 R44, [R4] ;  /* 0x00000000042c0984 */ /* 0x0006680000000c00 */
[----:B------:R3:W1:Y:S04]  /*7310*/  @P0 LDS.128 R40, [R3+0x10] ;  /* 0x0000100003280984 */ /* 0x0006680000000c00 */
[----:B------:R3:W1:Y:S04]  /*7320*/  @P0 LDS.128 R32, [R2+0x20] ;  /* 0x0000200002200984 */ /* 0x0006680000000c00 */
[----:B------:R3:W1:Y:S02]  /*7330*/  @P0 LDS.128 R36, [R0+0x30] ;  /* 0x0000300000240984 */ /* 0x0006640000000c00 */
.L_x_116:
[----:B------:R-:W-:Y:S05]  /*7340*/  BSYNC B1 ;  /* 0x0000000000017941 */ /* 0x000fea0003800000 */
.L_x_115:
[----:B---3--:R-:W-:Y:S05]  /*7350*/  VIADD R0, R25, 0x20 ;  /* 0x0000002019007836 */ /* 0x008fea0000000000 */
[----:B------:R-:W-:Y:S04]  /*7360*/  SHF.R.U32.HI R0, RZ, 0x15, R0 ;  /* 0x00000015ff007819 */ /* 0x000fe80000011600 */
[----:B------:R-:W-:Y:S11]  /*7370*/  LOP3.LUT P0, RZ, R0, 0x3, R53, 0x48, !PT ;  /* 0x0000000300ff7812 */ /* 0x000ff60007804835 */
[----:B------:R-:W-:Y:S02]  /*7380*/  @!UPT UIADD3 URZ, UPT, UPT, URZ, URZ, URZ ;  /* 0x000000fffffff290 */ /* 0x000fe4000fffe0ff */
[----:B------:R-:W-:Y:S05]  /*7390*/  @!P0 BRA `(.L_x_120) ;  /* 0x0000000000408947 */ /* 0x000fea0003800000 */
[----:B------:R-:W1:Y:S01]  /*73a0*/  LDCU.64 UR8, c[0x4][0x70] ;  /* 0x01000e00ff0877ac */ /* 0x000e620008000a00 */
[----:B------:R-:W-:Y:S01]  /*73b0*/  MOV R3, 0x0 ;  /* 0x0000000000037802 */ /* 0x000fe20000000f00 */
[----:B------:R-:W-:Y:S02]  /*73c0*/  HFMA2 R12, -RZ, RZ, 0, 5.9604644775390625e-08 ;  /* 0x00000001ff0c7431 */ /* 0x000fe400000001ff */
[----:B----4-:R-:W-:Y:S02]  /*73d0*/  IMAD.MOV.U32 R8, RZ, RZ, 0x192 ;  /* 0x00000192ff087424 */ /* 0x010fe400078e00ff */
[----:B------:R-:W-:Y:S01]  /*73e0*/  IMAD.MOV.U32 R13, RZ, RZ, RZ ;  /* 0x000000ffff0d7224 */ /* 0x000fe200078e00ff */
[----:B------:R-:W3:Y:S01]  /*73f0*/  LDCU.64 UR6, c[0x4][0x78] ;  /* 0x01000f00ff0677ac */ /* 0x000ee20008000a00 */
[----:B------:R-:W4:Y:S01]  /*7400*/  LDC.64 R2, c[0x4][R3] ;  /* 0x0100000003027b82 */ /* 0x000f220000000a00 */
        /* <DEDUP_REMOVED lines=9> */
.L_x_120:
[----:B-1----:R-:W-:Y:S01]  /*74a0*/  LOP3.LUT R3, R44, 0xffffe000, RZ, 0xc0, !PT ;  /* 0xffffe0002c037812 */ /* 0x002fe200078ec0ff */
[----:B------:R-:W-:Y:S05]  /*74b0*/  WARPSYNC.ALL ;  /* 0x0000000000007948 */ /* 0x000fea0003800000 */
[----:B------:R-:W-:Y:S01]  /*74c0*/  R2UR UR4, R25 ;  /* 0x00000000190472ca */ /* 0x000fe200000e0000 */
[----:B------:R-:W-:Y:S01]  /*74d0*/  BSSY.RECONVERGENT B0, `(.L_x_121) ;  /* 0x000005f000007945 */ /* 0x000fe20003800200 */
[----:B------:R-:W-:Y:S02]  /*74e0*/  LOP3.LUT R20, R40, 0xffffe000, RZ, 0xc0, !PT ;  /* 0xffffe00028147812 */ /* 0x000fe400078ec0ff */
[----:B------:R-:W-:Y:S02]  /*74f0*/  LOP3.LUT R21, R41, 0xffffe000, RZ, 0xc0, !PT ;  /* 0xffffe00029157812 */ /* 0x000fe400078ec0ff */
[----:B------:R-:W-:Y:S02]  /*7500*/  LOP3.LUT R26, R42, 0xffffe000, RZ, 0xc0, !PT ;  /* 0xffffe0002a1a7812 */ /* 0x000fe400078ec0ff */
[----:B------:R-:W-:Y:S02]  /*7510*/  ISETP.NE.AND P6, PT, R69, RZ, PT ;  /* 0x000000ff4500720c */ /* 0x000fe40003fc5270 */
[----:B------:R-:W-:Y:S03]  /*7520*/  ISETP.NE.AND P0, PT, R68, RZ, PT ;  /* 0x000000ff4400720c */ /* 0x000fe60003f05270 */
[----:B----4-:R-:W1:Y:S02]  /*7530*/  LDTM.x16 R4, tmem[UR4+0x20] ;  /* 0x00002004000479ee */ /* 0x010e640008240000 */
[C---:B-1----:R-:W-:Y:S01]  /*7540*/  FMUL R0, R24.reuse, R4 ;  /* 0x0000000418007220 */ /* 0x042fe20000400000 */
        /* <DEDUP_REMOVED lines=13> */
[C---:B------:R-:W-:Y:S01]  /*7620*/  FFMA R31, R27.reuse, R4, R2 ;  /* 0x000000041b1f7223 */ /* 0x040fe20000000002 */
[C---:B------:R-:W-:Y:S01]  /*7630*/  FMUL R2, R24.reuse, R9 ;  /* 0x0000000918027220 */ /* 0x040fe20000400000 */
[C---:B------:R-:W-:Y:S01]  /*7640*/  FMUL R9, R24.reuse, R16 ;  /* 0x0000001018097220 */ /* 0x040fe20000400000 */
[----:B------:R-:W-:Y:S01]  /*7650*/  F2FP.TF32.F32.PACK_B R30, R30 ;  /* 0x0000001eff1e723e */ /* 0x000fe200024050ff */
[----:B------:R-:W-:Y:S01]  /*7660*/  FFMA R16, R27, R20, R0 ;  /* 0x000000141b107223 */ /* 0x000fe20000000000 */
[----:B------:R-:W-:Y:S01]  /*7670*/  LOP3.LUT R0, R43, 0xffffe000, RZ, 0xc0, !PT ;  /* 0xffffe0002b007812 */ /* 0x000fe200078ec0ff */
[C---:B------:R-:W-:Y:S01]  /*7680*/  FMUL R3, R24.reuse, R10 ;  /* 0x0000000a18037220 */ /* 0x040fe20000400000 */
[----:B------:R-:W-:Y:S01]  /*7690*/  F2FP.TF32.F32.PACK_B R31, R31 ;  /* 0x0000001fff1f723e */ /* 0x000fe200024050ff */
[C---:B------:R-:W-:Y:S01]  /*76a0*/  FMUL R4, R24.reuse, R11 ;  /* 0x0000000b18047220 */ /* 0x040fe20000400000 */
[----:B------:R-:W-:Y:S01]  /*76b0*/  F2FP.TF32.F32.PACK_B R16, R16 ;  /* 0x00000010ff10723e */ /* 0x000fe200024050ff */
[----:B------:R-:W-:Y:S01]  /*76c0*/  FMUL R10, R24, R17 ;  /* 0x00000011180a7220 */ /* 0x000fe20000400000 */
[C---:B------:R-:W-:Y:S01]  /*76d0*/  FFMA R17, R27.reuse, R21, R2 ;  /* 0x000000151b117223 */ /* 0x040fe20000000002 */
[----:B------:R-:W-:Y:S01]  /*76e0*/  LOP3.LUT R2, R32, 0xffffe000, RZ, 0xc0, !PT ;  /* 0xffffe00020027812 */ /* 0x000fe200078ec0ff */
[----:B------:R1:W-:Y:S01]  /*76f0*/  STS.128 [R66+0x4000], R28 ;  /* 0x0040001c42007388 */ /* 0x0003e20000000c00 */
[C---:B------:R-:W-:Y:S01]  /*7700*/  FMUL R11, R24.reuse, R18 ;  /* 0x00000012180b7220 */ /* 0x040fe20000400000 */
[----:B------:R-:W-:Y:S01]  /*7710*/  FFMA R18, R27, R26, R3 ;  /* 0x0000001a1b127223 */ /* 0x000fe20000000003 */
[----:B------:R-:W-:Y:S01]  /*7720*/  LOP3.LUT R3, R33, 0xffffe000, RZ, 0xc0, !PT ;  /* 0xffffe00021037812 */ /* 0x000fe200078ec0ff */
[C---:B------:R-:W-:Y:S01]  /*7730*/  FMUL R12, R24.reuse, R19 ;  /* 0x00000013180c7220 */ /* 0x040fe20000400000 */
[----:B------:R-:W-:Y:S01]  /*7740*/  F2FP.TF32.F32.PACK_B R17, R17 ;  /* 0x00000011ff11723e */ /* 0x000fe200024050ff */
[----:B------:R-:W-:Y:S01]  /*7750*/  FFMA R19, R27, R0, R4 ;  /* 0x000000001b137223 */ /* 0x000fe20000000004 */
[----:B------:R-:W-:Y:S01]  /*7760*/  F2FP.TF32.F32.PACK_B R18, R18 ;  /* 0x00000012ff12723e */ /* 0x000fe200024050ff */
[----:B------:R-:W-:Y:S01]  /*7770*/  FMUL R6, R24, R13 ;  /* 0x0000000d18067220 */ /* 0x000fe20000400000 */
[----:B------:R-:W-:Y:S01]  /*7780*/  LOP3.LUT R13, R34, 0xffffe000, RZ, 0xc0, !PT ;  /* 0xffffe000220d7812 */ /* 0x000fe200078ec0ff */
[C---:B------:R-:W-:Y:S01]  /*7790*/  FMUL R7, R24.reuse, R14 ;  /* 0x0000000e18077220 */ /* 0x040fe20000400000 */
[----:B------:R-:W-:Y:S01]  /*77a0*/  LOP3.LUT R14, R35, 0xffffe000, RZ, 0xc0, !PT ;  /* 0xffffe000230e7812 */ /* 0x000fe200078ec0ff */
[----:B------:R-:W-:Y:S01]  /*77b0*/  FMUL R8, R24, R15 ;  /* 0x0000000f18087220 */ /* 0x000fe20000400000 */
[----:B------:R-:W-:Y:S01]  /*77c0*/  F2FP.TF32.F32.PACK_B R19, R19 ;  /* 0x00000013ff13723e */ /* 0x000fe200024050ff */
[C---:B------:R-:W-:Y:S01]  /*77d0*/  FFMA R4, R27.reuse, R2, R5 ;  /* 0x000000021b047223 */ /* 0x040fe20000000005 */
[C---:B------:R-:W-:Y:S01]  /*77e0*/  FFMA R5, R27.reuse, R3, R6 ;  /* 0x000000031b057223 */ /* 0x040fe20000000006 */
[C---:B------:R-:W-:Y:S01]  /*77f0*/  FFMA R6, R27.reuse, R13, R7 ;  /* 0x0000000d1b067223 */ /* 0x040fe20000000007 */
[----:B------:R-:W-:Y:S01]  /*7800*/  FFMA R7, R27, R14, R8 ;  /* 0x0000000e1b077223 */ /* 0x000fe20000000008 */
[----:B------:R1:W-:Y:S01]  /*7810*/  STS.128 [R65+0x4010], R16 ;  /* 0x0040101041007388 */ /* 0x0003e20000000c00 */
[----:B------:R-:W-:Y:S01]  /*7820*/  LOP3.LUT R0, R36, 0xffffe000, RZ, 0xc0, !PT ;  /* 0xffffe00024007812 */ /* 0x000fe200078ec0ff */
[----:B------:R-:W-:Y:S01]  /*7830*/  IMAD.U32 R14, RZ, RZ, UR44 ;  /* 0x0000002cff0e7e24 */ /* 0x000fe2000f8e00ff */
[----:B------:R-:W-:Y:S02]  /*7840*/  LOP3.LUT R2, R37, 0xffffe000, RZ, 0xc0, !PT ;  /* 0xffffe00025027812 */ /* 0x000fe400078ec0ff */
        /* <DEDUP_REMOVED lines=14> */
[----:B------:R-:W-:Y:S02]  /*7930*/  F2FP.TF32.F32.PACK_B R11, R11 ;  /* 0x0000000bff0b723e */ /* 0x000fe400024050ff */
[----:B------:R-:W-:Y:S02]  /*7940*/  @P6 LEA R14, R14, UR45, 0x3 ;  /* 0x0000002d0e0e6c11 */ /* 0x000fe4000f8e18ff */
[----:B------:R-:W-:Y:S01]  /*7950*/  LEA R0, R71, UR45, 0x3 ;  /* 0x0000002d47007c11 */ /* 0x000fe2000f8e18ff */
[----:B------:R1:W-:Y:S01]  /*7960*/  STS.128 [R60+0x4030], R8 ;  /* 0x004030083c007388 */ /* 0x0003e20000000c00 */
[----:B------:R-:W-:Y:S01]  /*7970*/  @P6 SHF.L.U32 R2, R63, 0x1f, RZ ;  /* 0x0000001f3f026819 */ /* 0x000fe200000006ff */
[----:B------:R-:W-:Y:S05]  /*7980*/  @P6 VIADD R14, R14, 0x50 ;  /* 0x000000500e0e6836 */ /* 0x000fea0000000000 */
[----:B------:R-:W-:Y:S01]  /*7990*/  @P6 PRMT R14, R74, 0x654, R14 ;  /* 0x000006544a0e6816 */ /* 0x000fe2000000000e */
[----:B------:R-:W-:Y:S01]  /*79a0*/  @!PT LDS RZ, [RZ] ;  /* 0x00000000fffff984 */ /* 0x000fe20000000800 */
[----:B------:R-:W-:Y:S01]  /*79b0*/  @!PT LDS RZ, [RZ] ;  /* 0x00000000fffff984 */ /* 0x000fe20000000800 */
[----:B------:R-:W-:Y:S01]  /*79c0*/  @!PT LDS RZ, [RZ] ;  /* 0x00000000fffff984 */ /* 0x000fe20000000800 */
[----:B------:R-:W-:Y:S01]  /*79d0*/  @!PT LDS RZ, [RZ] ;  /* 0x00000000fffff984 */ /* 0x000fe20000000800 */
[----:B------:R3:W-:Y:S06]  /*79e0*/  MEMBAR.ALL.CTA ;  /* 0x0000000000007992 */ /* 0x0007ec0000008000 */
[----:B---3--:R-:W3:Y:S02]  /*79f0*/  FENCE.VIEW.ASYNC.S ;  /* 0x00000000000073c6 */ /* 0x008ee40000000000 */
[----:B---3--:R-:W-:Y:S06]  /*7a00*/  BAR.SYNC.DEFER_BLOCKING 0x1, 0x80 ;  /* 0x0042000000007b1d */ /* 0x008fec0000010000 */
[----:B------:R-:W-:Y:S05]  /*7a10*/  @P0 BRA `(.L_x_122) ;  /* 0x0000000000280947 */ /* 0x000fea0003800000 */
[----:B------:R-:W3:Y:S01]  /*7a20*/  LDCU.64 UR6, c[0x0][0x348] ;  /* 0x00006900ff0677ac */ /* 0x000ee20008000a00 */
[----:B------:R-:W-:Y:S02]  /*7a30*/  UIADD3 UR9, UPT, UPT, UR49, 0x20, URZ ;  /* 0x0000002031097890 */ /* 0x000fe4000fffe0ff */
[----:B------:R-:W-:Y:S01]  /*7a40*/  UIADD3 UR8, UPT, UPT, UR45, 0x4200, URZ ;  /* 0x000042002d087890 */ /* 0x000fe2000fffe0ff */
[----:B------:R-:W-:Y:S01]  /*7a50*/  UMOV UR10, UR50 ;  /* 0x00000032000a7c82 */ /* 0x000fe20008000000 */
[----:B------:R-:W-:Y:S01]  /*7a60*/  UMOV UR11, UR36 ;  /* 0x00000024000b7c82 */ /* 0x000fe20008000000 */
[----:B---3--:R-:W-:Y:S04]  /*7a70*/  UIADD3 UR4, UP0, UPT, UR6, 0x680, URZ ;  /* 0x0000068006047890 */ /* 0x008fe8000ff1e0ff */
[----:B------:R-:W-:Y:S09]  /*7a80*/  UIADD3.X UR5, UPT, UPT, URZ, UR7, URZ, UP0, !UPT ;  /* 0x00000007ff057290 */ /* 0x000ff200087fe4ff */
[----:B------:R3:W-:Y:S01]  /*7a90*/  UTMASTG.3D [UR8], [UR4] ;  /* 0x00000008040073b5 */ /* 0x0007e20008010000 */
[----:B------:R0:W-:Y:S01]  /*7aa0*/  UTMACMDFLUSH ;  /* 0x00000000000079b7 */ /* 0x0001e20000000000 */
[----:B---3--:R-:W-:Y:S04]  /*7ab0*/  DEPBAR.LE SB0, 0x1 ;  /* 0x000080400000791a */ /* 0x008fe80000000000 */
.L_x_122:
[----:B------:R-:W-:Y:S05]  /*7ac0*/  BSYNC.RECONVERGENT B0 ;  /* 0x0000000000007941 */ /* 0x000fea0003800200 */
.L_x_121:
[----:B------:R-:W-:Y:S01]  /*7ad0*/  BAR.SYNC.DEFER_BLOCKING 0x1, 0x80 ;  /* 0x0042000000007b1d */ /* 0x000fe20000010000 */
[----:B------:R-:W-:Y:S04]  /*7ae0*/  UIADD3 UR4, UPT, UPT, UR44, 0x1, URZ ;  /* 0x000000012c047890 */ /* 0x000fe8000fffe0ff */
[----:B------:R-:W-:Y:S04]  /*7af0*/  UISETP.NE.AND UP0, UPT, UR4, 0x4, UPT ;  /* 0x000000040400788c */ /* 0x000fe8000bf05270 */
[----:B------:R-:W-:Y:S01]  /*7b00*/  USEL UR46, UR4, URZ, UP0 ;  /* 0x000000ff042e7287 */ /* 0x000fe20008000000 */
[----:B------:R3:W-:Y:S01]  /*7b10*/  @P6 SYNCS.ARRIVE.TRANS64.RED.A1T0 RZ, [R14+URZ], RZ ;  /* 0x000000ff0eff69a7 */ /* 0x0007e200081004ff */
[----:B------:R-:W-:Y:S01]  /*7b20*/  BSSY B1, `(.L_x_123) ;  /* 0x0000017000017945 */ /* 0x000fe20003800000 */
[----:B------:R-:W4:Y:S02]  /*7b30*/  @P6 SYNCS.PHASECHK.TRANS64.TRYWAIT P0, [R0+URZ+0x30], R2 ;  /* 0x00003002000065a7 */ /* 0x000f2400080011ff */
[----:B----4-:R-:W-:Y:S01]  /*7b40*/  @P6 SEL R72, RZ, 0x1, !P0 ;  /* 0x00000001ff486807 */ /* 0x010fe20004000000 */
[----:B---3--:R-:W-:Y:S06]  /*7b50*/  @!P6 BRA `(.L_x_124) ;  /* 0x00000000004ce947 */ /* 0x008fec0003800000 */
[----:B------:R-:W-:Y:S01]  /*7b60*/  ISETP.NE.AND P0, PT, R72, RZ, PT ;  /* 0x000000ff4800720c */ /* 0x000fe20003f05270 */
[----:B------:R-:W-:Y:S01]  /*7b70*/  BSSY B0, `(.L_x_125) ;  /* 0x000000b000007945 */ /* 0x000fe20003800000 */
[----:B------:R-:W-:Y:S11]  /*7b80*/  ISETP.NE.AND P1, PT, R73, RZ, PT ;  /* 0x000000ff4900720c */ /* 0x000ff60003f25270 */
[----:B------:R-:W-:Y:S02]  /*7b90*/  @!UPT UIADD3 URZ, UPT, UPT, URZ, URZ, URZ ;  /* 0x000000fffffff290 */ /* 0x000fe4000fffe0ff */
[C---:B-1----:R-:W-:Y:S01]  /*7ba0*/  @P1 IMAD R4, R71.reuse, 0x2000, R66 ;  /* 0x0000200047041824 */ /* 0x042fe200078e0242 */
[C---:B------:R-:W-:Y:S01]  /*7bb0*/  @P1 LEA R2, R71.reuse, R64, 0xd ;  /* 0x0000004047021211 */ /* 0x040fe200078e68ff */
[C---:B------:R-:W-:Y:S02]  /*7bc0*/  @P1 IMAD R3, R71.reuse, 0x2000, R65 ;  /* 0x0000200047031824 */ /* 0x040fe400078e0241 */
[----:B------:R-:W-:Y:S01]  /*7bd0*/  @P1 IMAD R71, R71, 0x2000, R60 ;  /* 0x0000200047471824 */ /* 0x000fe200078e023c */
[----:B------:R-:W-:Y:S06]  /*7be0*/  @P0 BRA `(.L_x_126) ;  /* 0x00000000000c0947 */ /* 0x000fec0003800000 */
[----:B------:R-:W-:Y:S04]  /*7bf0*/  SHF.L.U32 R5, R63, 0x1f, RZ ;  /* 0x0000001f3f057819 */ /* 0x000fe800000006ff */
[----:B------:R-:W1:Y:S02]  /*7c00*/  SYNCS.PHASECHK.TRANS64.TRYWAIT P0, [R0+URZ+0x30], R5 ;  /* 0x00003005000075a7 */ /* 0x000e6400080011ff */
[----:B-1----:R-:W-:Y:S05]  /*7c10*/  @!P0 BRA `(.L_x_127) ;  /* 0x0000001400a08947 */ /* 0x002fea0003800000 */
.L_x_126:
[----:B------:R-:W-:Y:S05]  /*7c20*/  BSYNC B0 ;  /* 0x0000000000007941 */ /* 0x000fea0003800000 */
.L_x_125:
[----:B------:R-:W-:Y:S11]  /*7c30*/  ISETP.NE.AND P0, PT, R73, RZ, PT ;  /* 0x000000ff4900720c */ /* 0x000ff60003f05270 */
[----:B------:R-:W-:Y:S02]  /*7c40*/  @!UPT UIADD3 URZ, UPT, UPT, URZ, URZ, URZ ;  /* 0x000000fffffff290 */ /* 0x000fe4000fffe0ff */
[----:B------:R3:W4:Y:S04]  /*7c50*/  @P0 LDS.128 R44, [R4] ;  /* 0x00000000042c0984 */ /* 0x0007280000000c00 */
[----:B------:R3:W1:Y:S04]  /*7c60*/  @P0 LDS.128 R40, [R3+0x10] ;  /* 0x0000100003280984 */ /* 0x0006680000000c00 */
[----:B------:R3:W1:Y:S04]  /*7c70*/  @P0 LDS.128 R32, [R2+0x20] ;  /* 0x0000200002200984 */ /* 0x0006680000000c00 */
[----:B------:R3:W1:Y:S02]  /*7c80*/  @P0 LDS.128 R36, [R71+0x30] ;  /* 0x0000300047240984 */ /* 0x0006640000000c00 */
.L_x_124:
[----:B------:R-:W-:Y:S05]  /*7c90*/  BSYNC B1 ;  /* 0x0000000000017941 */ /* 0x000fea0003800000 */
.L_x_123:
        /* <DEDUP_REMOVED lines=21> */
.L_x_128:
[----:B------:R-:W-:Y:S01]  /*7df0*/  ISETP.NE.AND P0, PT, R68, RZ, PT ;  /* 0x000000ff4400720c */ /* 0x000fe20003f05270 */
[----:B------:R-:W-:Y:S05]  /*7e00*/  WARPSYNC.ALL ;  /* 0x0000000000007948 */ /* 0x000fea0003800000 */
[----:B------:R-:W-:Y:S01]  /*7e10*/  R2UR UR4, R25 ;  /* 0x00000000190472ca */ /* 0x000fe200000e0000 */
[----:B------:R-:W1:Y:S01]  /*7e20*/  S2UR UR5, SR_CgaCtaId ;  /* 0x00000000000579c3 */ /* 0x000e620000008800 */
[----:B----4-:R-:W-:Y:S01]  /*7e30*/  LOP3.LUT R0, R44, 0xffffe000, RZ, 0xc0, !PT ;  /* 0xffffe0002c007812 */ /* 0x010fe200078ec0ff */
[----:B------:R-:W-:Y:S01]  /*7e40*/  BSSY.RECONVERGENT B0, `(.L_x_129) ;  /* 0x000005c000007945 */ /* 0x000fe20003800200 */
[----:B---3--:R-:W-:Y:S02]  /*7e50*/  LOP3.LUT R2, R45, 0xffffe000, RZ, 0xc0, !PT ;  /* 0xffffe0002d027812 */ /* 0x008fe400078ec0ff */
[----:B------:R-:W-:Y:S02]  /*7e60*/  LOP3.LUT R3, R46, 0xffffe000, RZ, 0xc0, !PT ;  /* 0xffffe0002e037812 */ /* 0x000fe400078ec0ff */
[----:B------:R-:W-:Y:S02]  /*7e70*/  LOP3.LUT R20, R47, 0xffffe000, RZ, 0xc0, !PT ;  /* 0xffffe0002f147812 */ /* 0x000fe400078ec0ff */
[----:B------:R-:W-:Y:S02]  /*7e80*/  LOP3.LUT R21, R40, 0xffffe000, RZ, 0xc0, !PT ;  /* 0xffffe00028157812 */ /* 0x000fe400078ec0ff */
[----:B------:R-:W-:Y:S01]  /*7e90*/  LOP3.LUT R25, R41, 0xffffe000, RZ, 0xc0, !PT ;  /* 0xffffe00029197812 */ /* 0x000fe200078ec0ff */
[----:B------:R-:W3:Y:S01]  /*7ea0*/  LDTM.x16 R4, tmem[UR4+0x30] ;  /* 0x00003004000479ee */ /* 0x000ee20008240000 */
[----:B------:R-:W-:Y:S01]  /*7eb0*/  R2UR UR4, R70 ;  /* 0x00000000460472ca */ /* 0x000fe200000e0000 */
[----:B------:R-:W-:Y:S01]  /*7ec0*/  NOP ;  /* 0x0000000000007918 */ /* 0x000fe20000000000 */
[----:B------:R-:W-:Y:S02]  /*7ed0*/  LOP3.LUT R26, R42, 0xffffe000, RZ, 0xc0, !PT ;  /* 0xffffe0002a1a7812 */ /* 0x000fe400078ec0ff */
[----:B------:R-:W-:Y:S02]  /*7ee0*/  LOP3.LUT R28, R43, 0xffffe000, RZ, 0xc0, !PT ;  /* 0xffffe0002b1c7812 */ /* 0x000fe400078ec0ff */
[----:B------:R-:W-:Y:S02]  /*7ef0*/  LOP3.LUT R29, R32, 0xffffe000, RZ, 0xc0, !PT ;  /* 0xffffe000201d7812 */ /* 0x000fe400078ec0ff */
[----:B------:R-:W-:Y:S02]  /*7f00*/  LOP3.LUT R30, R33, 0xffffe000, RZ, 0xc0, !PT ;  /* 0xffffe000211e7812 */ /* 0x000fe400078ec0ff */
[----:B------:R-:W-:Y:S02]  /*7f10*/  LOP3.LUT R31, R34, 0xffffe000, RZ, 0xc0, !PT ;  /* 0xffffe000221f7812 */ /* 0x000fe400078ec0ff */
[----:B------:R-:W-:Y:S01]  /*7f20*/  LOP3.LUT R32, R35, 0xffffe000, RZ, 0xc0, !PT ;  /* 0xffffe00023207812 */ /* 0x000fe200078ec0ff */
[----:B------:R-:W-:Y:S01]  /*7f30*/  UIADD3 UR4, UPT, UPT, UR4, 0xc0, URZ ;  /* 0x000000c004047890 */ /* 0x000fe2000fffe0ff */
[----:B------:R-:W-:Y:S02]  /*7f40*/  LOP3.LUT R33, R36, 0xffffe000, RZ, 0xc0, !PT ;  /* 0xffffe00024217812 */ /* 0x000fe400078ec0ff */
[----:B------:R-:W-:Y:S02]  /*7f50*/  LOP3.LUT R34, R37, 0xffffe000, RZ, 0xc0, !PT ;  /* 0xffffe00025227812 */ /* 0x000fe400078ec0ff */
[----:B------:R-:W-:Y:S02]  /*7f60*/  LOP3.LUT R35, R38, 0xffffe000, RZ, 0xc0, !PT ;  /* 0xffffe00026237812 */ /* 0x000fe400078ec0ff */
[----:B------:R-:W-:Y:S01]  /*7f70*/  LOP3.LUT R36, R39, 0xffffe000, RZ, 0xc0, !PT ;  /* 0xffffe00027247812 */ /* 0x000fe200078ec0ff */
[C---:B---3--:R-:W-:Y:S01]  /*7f80*/  FMUL R4, R24.reuse, R4 ;  /* 0x0000000418047220 */ /* 0x048fe20000400000 */
[C---:B------:R-:W-:Y:S01]  /*7f90*/  FMUL R5, R24.reuse, R5 ;  /* 0x0000000518057220 */ /* 0x040fe20000400000 */
[C---:B------:R-:W-:Y:S01]  /*7fa0*/  FMUL R6, R24.reuse, R6 ;  /* 0x0000000618067220 */ /* 0x040fe20000400000 */
[C---:B------:R-:W-:Y:S01]  /*7fb0*/  FMUL R7, R24.reuse, R7 ;  /* 0x0000000718077220 */ /* 0x040fe20000400000 */
[C---:B------:R-:W-:Y:S01]  /*7fc0*/  FFMA R4, R27.reuse, R0, R4 ;  /* 0x000000001b047223 */ /* 0x040fe20000000004 */
[C---:B------:R-:W-:Y:S01]  /*7fd0*/  FFMA R5, R27.reuse, R2, R5 ;  /* 0x000000021b057223 */ /* 0x040fe20000000005 */
[C---:B------:R-:W-:Y:S01]  /*7fe0*/  FFMA R6, R27.reuse, R3, R6 ;  /* 0x000000031b067223 */ /* 0x040fe20000000006 */
[C---:B------:R-:W-:Y:S01]  /*7ff0*/  FFMA R7, R27.reuse, R20, R7 ;  /* 0x000000141b077223 */ /* 0x040fe20000000007 */
[----:B-1----:R-:W-:Y:S01]  /*8000*/  UPRMT UR4, UR5, 0x654, UR4 ;  /* 0x0000065405047896 */ /* 0x002fe20008000004 */
[C---:B------:R-:W-:Y:S01]  /*8010*/  FMUL R8, R24.reuse, R8 ;  /* 0x0000000818087220 */ /* 0x040fe20000400000 */
[C---:B------:R-:W-:Y:S01]  /*8020*/  FMUL R9, R24.reuse, R9 ;  /* 0x0000000918097220 */ /* 0x040fe20000400000 */
[C---:B------:R-:W-:Y:S01]  /*8030*/  FMUL R10, R24.reuse, R10 ;  /* 0x0000000a180a7220 */ /* 0x040fe20000400000 */
[C---:B------:R-:W-:Y:S01]  /*8040*/  FMUL R11, R24.reuse, R11 ;  /* 0x0000000b180b7220 */ /* 0x040fe20000400000 */
[----:B------:R-:W-:Y:S01]  /*8050*/  F2FP.TF32.F32.PACK_B R4, R4 ;  /* 0x00000004ff04723e */ /* 0x000fe200024050ff */
[C---:B------:R-:W-:Y:S01]  /*8060*/  FFMA R8, R27.reuse, R21, R8 ;  /* 0x000000151b087223 */ /* 0x040fe20000000008 */
[----:B------:R-:W-:Y:S01]  /*8070*/  F2FP.TF32.F32.PACK_B R5, R5 ;  /* 0x00000005ff05723e */ /* 0x000fe200024050ff */
[C---:B------:R-:W-:Y:S01]  /*8080*/  FFMA R9, R27.reuse, R25, R9 ;  /* 0x000000191b097223 */ /* 0x040fe20000000009 */
[----:B------:R-:W-:Y:S01]  /*8090*/  F2FP.TF32.F32.PACK_B R6, R6 ;  /* 0x00000006ff06723e */ /* 0x000fe200024050ff */
[C---:B------:R-:W-:Y:S01]  /*80a0*/  FFMA R10, R27.reuse, R26, R10 ;  /* 0x0000001a1b0a7223 */ /* 0x040fe2000000000a */
[----:B------:R-:W-:Y:S01]  /*80b0*/  F2FP.TF32.F32.PACK_B R7, R7 ;  /* 0x00000007ff07723e */ /* 0x000fe200024050ff */
[C---:B------:R-:W-:Y:S01]  /*80c0*/  FFMA R11, R27.reuse, R28, R11 ;  /* 0x0000001c1b0b7223 */ /* 0x040fe2000000000b */
[C---:B------:R-:W-:Y:S01]  /*80d0*/  FMUL R12, R24.reuse, R12 ;  /* 0x0000000c180c7220 */ /* 0x040fe20000400000 */
[----:B------:R-:W-:Y:S01]  /*80e0*/  SYNCS.ARRIVE.TRANS64.RED.A1T0 RZ, [UR4], RZ ;  /* 0x000000ffffff79a7 */ /* 0x000fe20008100404 */
[----:B------:R-:W-:Y:S01]  /*80f0*/  F2FP.TF32.F32.PACK_B R8, R8 ;  /* 0x00000008ff08723e */ /* 0x000fe200024050ff */
[----:B------:R1:W-:Y:S01]  /*8100*/  STS.128 [R66+0x6000], R4 ;  /* 0x0060000442007388 */ /* 0x0003e20000000c00 */
        /* <DEDUP_REMOVED lines=9> */
[C---:B------:R-:W-:Y:S01]  /*81a0*/  FFMA R15, R27.reuse, R32, R15 ;  /* 0x000000201b0f7223 */ /* 0x040fe2000000000f */
[C---:B------:R-:W-:Y:S01]  /*81b0*/  FMUL R16, R24.reuse, R16 ;  /* 0x0000001018107220 */ /* 0x040fe20000400000 */
[----:B------:R-:W-:Y:S01]  /*81c0*/  F2FP.TF32.F32.PACK_B R12, R12 ;  /* 0x0000000cff0c723e */ /* 0x000fe200024050ff */
[----:B------:R1:W-:Y:S01]  /*81d0*/  STS.128 [R65+0x6010], R8 ;  /* 0x0060100841007388 */ /* 0x0003e20000000c00 */
[C---:B------:R-:W-:Y:S01]  /*81e0*/  FMUL R17, R24.reuse, R17 ;  /* 0x0000001118117220 */ /* 0x040fe20000400000 */
[C---:B------:R-:W-:Y:S01]  /*81f0*/  FMUL R18, R24.reuse, R18 ;  /* 0x0000001218127220 */ /* 0x040fe20000400000 */
[----:B------:R-:W-:Y:S01]  /*8200*/  FMUL R19, R24, R19 ;  /* 0x0000001318137220 */ /* 0x000fe20000400000 */
[----:B------:R-:W-:Y:S01]  /*8210*/  F2FP.TF32.F32.PACK_B R13, R13 ;  /* 0x0000000dff0d723e */ /* 0x000fe200024050ff */
[C---:B------:R-:W-:Y:S01]  /*8220*/  FFMA R16, R27.reuse, R33, R16 ;  /* 0x000000211b107223 */ /* 0x040fe20000000010 */
[----:B------:R-:W-:Y:S01]  /*8230*/  F2FP.TF32.F32.PACK_B R14, R14 ;  /* 0x0000000eff0e723e */ /* 0x000fe200024050ff */
[C---:B------:R-:W-:Y:S01]  /*8240*/  FFMA R17, R27.reuse, R34, R17 ;  /* 0x000000221b117223 */ /* 0x040fe20000000011 */
[----:B------:R-:W-:Y:S01]  /*8250*/  F2FP.TF32.F32.PACK_B R15, R15 ;  /* 0x0000000fff0f723e */ /* 0x000fe200024050ff */
[C---:B------:R-:W-:Y:S01]  /*8260*/  FFMA R18, R27.reuse, R35, R18 ;  /* 0x000000231b127223 */ /* 0x040fe20000000012 */
[----:B------:R-:W-:Y:S01]  /*8270*/  FFMA R19, R27, R36, R19 ;  /* 0x000000241b137223 */ /* 0x000fe20000000013 */
[----:B------:R-:W-:Y:S02]  /*8280*/  F2FP.TF32.F32.PACK_B R16, R16 ;  /* 0x00000010ff10723e */ /* 0x000fe400024050ff */
[----:B------:R1:W-:Y:S01]  /*8290*/  STS.128 [R64+0x6020], R12 ;  /* 0x0060200c40007388 */ /* 0x0003e20000000c00 */
[----:B------:R-:W-:Y:S02]  /*82a0*/  F2FP.TF32.F32.PACK_B R17, R17 ;  /* 0x00000011ff11723e */ /* 0x000fe400024050ff */
        /* <DEDUP_REMOVED lines=21> */
.L_x_130:
[----:B------:R-:W-:Y:S05]  /*8400*/  BSYNC.RECONVERGENT B0 ;  /* 0x0000000000007941 */ /* 0x000fea0003800200 */
.L_x_129:
[----:B------:R-:W-:Y:S01]  /*8410*/  BAR.SYNC.DEFER_BLOCKING 0x1, 0x80 ;  /* 0x0042000000007b1d */ /* 0x000fe20000010000 */
[----:B------:R-:W-:Y:S01]  /*8420*/  UISETP.NE.AND UP0, UPT, UR47, -0x4, UPT ;  /* 0xfffffffc2f00788c */ /* 0x000fe2000bf05270 */
[----:B------:R-:W-:Y:S08]  /*8430*/  IADD3 R22, PT, PT, R22, 0x1, RZ ;  /* 0x0000000116167810 */ /* 0x000ff00007ffe0ff */
[----:B------:R-:W-:Y:S05]  /*8440*/  BRA.U !UP0, `(.L_x_131) ;  /* 0x0000000108247547 */ /* 0x000fea000b800000 */
[----:B------:R-:W-:Y:S01]  /*8450*/  ISETP.NE.AND P0, PT, R69, RZ, PT ;  /* 0x000000ff4500720c */ /* 0x000fe20003f05270 */
[----:B------:R-:W-:Y:S01]  /*8460*/  IMAD.U32 R0, RZ, RZ, UR46 ;  /* 0x0000002eff007e24 */ /* 0x000fe2000f8e00ff */
[----:B------:R-:W-:Y:S04]  /*8470*/  UIADD3 UR4, UPT, UPT, UR46, 0x1, URZ ;  /* 0x000000012e047890 */ /* 0x000fe8000fffe0ff */
[----:B------:R-:W-:Y:S04]  /*8480*/  UISETP.NE.AND UP0, UPT, UR4, 0x4, UPT ;  /* 0x000000040400788c */ /* 0x000fe8000bf05270 */
[----:B------:R-:W-:Y:S03]  /*8490*/  USEL UR46, UR4, URZ, UP0 ;  /* 0x000000ff042e7287 */ /* 0x000fe60008000000 */
[----:B------:R-:W-:Y:S05]  /*84a0*/  @P0 LEA R0, R0, UR45, 0x3 ;  /* 0x0000002d00000c11 */ /* 0x000fea000f8e18ff */
[----:B------:R-:W-:Y:S05]  /*84b0*/  @P0 VIADD R0, R0, 0x50 ;  /* 0x0000005000000836 */ /* 0x000fea0000000000 */
[----:B------:R-:W-:Y:S04]  /*84c0*/  @P0 PRMT R0, R74, 0x654, R0 ;  /* 0x000006544a000816 */ /* 0x000fe80000000000 */
[----:B------:R3:W-:Y:S03]  /*84d0*/  @P0 SYNCS.ARRIVE.TRANS64.RED.A1T0 RZ, [R0+URZ], RZ ;  /* 0x000000ff00ff09a7 */ /* 0x0007e600081004ff */
.L_x_131:
[----:B------:R-:W-:Y:S01]  /*84e0*/  R2UR UR5, R54 ;  /* 0x00000000360572ca */ /* 0x000fe200000e0000 */
[----:B------:R-:W-:Y:S01]  /*84f0*/  UISETP.NE.AND UP0, UPT, UR61, URZ, UPT ;  /* 0x000000ff3d00728c */ /* 0x000fe2000bf05270 */
[----:B------:R-:W-:Y:S01]  /*8500*/  R2UR UR4, R55 ;  /* 0x00000000370472ca */ /* 0x000fe200000e0000 */
[----:B------:R-:W-:Y:S01]  /*8510*/  UIADD3 UR47, UPT, UPT, UR47, 0x4, URZ ;  /* 0x000000042f2f7890 */ /* 0x000fe2000fffe0ff */
[----:B------:R-:W-:Y:S01]  /*8520*/  ISETP.NE.AND P0, PT, R59, 0x2, PT ;  /* 0x000000023b00780c */ /* 0x000fe20003f05270 */
[----:B------:R-:W-:Y:S01]  /*8530*/  UMOV UR36, UR60 ;  /* 0x0000003c00247c82 */ /* 0x000fe20008000000 */
[----:B------:R-:W-:Y:S02]  /*8540*/  ISETP.NE.AND P1, PT, R22, 0x4, PT ;  /* 0x000000041600780c */ /* 0x000fe40003f25270 */
[----:B------:R-:W-:Y:S02]  /*8550*/  SEL R2, RZ, 0x1, P0 ;  /* 0x00000001ff027807 */ /* 0x000fe40000000000 */
[----:B---3--:R-:W-:Y:S02]  /*8560*/  SEL R0, RZ, 0x1, P1 ;  /* 0x00000001ff007807 */ /* 0x008fe40000800000 */
[----:B------:R-:W-:Y:S01]  /*8570*/  LOP3.LUT R61, R61, R2, RZ, 0x3c, !PT ;  /* 0x000000023d3d7212 */ /* 0x000fe200078e3cff */
[----:B------:R-:W-:Y:S01]  /*8580*/  UIADD3 UR20, UPT, UPT, UR37, UR5, URZ ;  /* 0x0000000525147290 */ /* 0x000fe2000fffe0ff */
[----:B------:R-:W-:Y:S01]  /*8590*/  LOP3.LUT R62, R62, R0, RZ, 0x3c, !PT ;  /* 0x000000003e3e7212 */ /* 0x000fe200078e3cff */
[----:B------:R-:W-:Y:S01]  /*85a0*/  UIADD3 UR16, UPT, UPT, UR38, UR4, URZ ;  /* 0x0000000426107290 */ /* 0x000fe2000fffe0ff */
[----:B------:R-:W-:Y:S02]  /*85b0*/  SEL R59, R59, RZ, P0 ;  /* 0x000000ff3b3b7207 */ /* 0x000fe40000000000 */
[----:B------:R-:W-:Y:S01]  /*85c0*/  SEL R22, R22, RZ, P1 ;  /* 0x000000ff16167207 */ /* 0x000fe20000800000 */
[----:B------:R-:W-:Y:S08]  /*85d0*/  BRA.U UP0, `(.L_x_132) ;  /* 0xffffffc900e87547 */ /* 0x000ff0000b83ffff */
[----:B------:R-:W-:-:S13]  /*85e0*/  R2UR UR4, R56 ;  /* 0x00000000380472ca */ /* 0x000fda00000e0000 */
[----:B------:R-:W-:-:S09]  /*85f0*/  UISETP.NE.AND UP0, UPT, UR4, URZ, UPT ;  /* 0x000000ff0400728c */ /* 0x000fd2000bf05270 */
[----:B------:R-:W-:Y:S05]  /*8600*/  BRA.U !UP0, `(.L_x_133) ;  /* 0x0000000108487547 */ /* 0x000fea000b800000 */
[----:B------:R-:W3:Y:S02]  /*8610*/  LDCU.64 UR4, c[0x0][0x890] ;  /* 0x00011200ff0477ac */ /* 0x000ee40008000a00 */
[----:B---3--:R-:W-:-:S04]  /*8620*/  UISETP.NE.U32.AND UP0, UPT, UR4, URZ, UPT ;  /* 0x000000ff0400728c */ /* 0x008fc8000bf05070 */
[----:B------:R-:W-:-:S09]  /*8630*/  UISETP.NE.AND.EX UP0, UPT, UR5, URZ, UPT, UP0 ;  /* 0x000000ff0500728c */ /* 0x000fd2000bf05300 */
[----:B------:R-:W-:Y:S05]  /*8640*/  BRA.U UP0, `(.L_x_134) ;  /* 0x00000001000c7547 */ /* 0x000fea000b800000 */
[----:B------:R-:W-:-:S13]  /*8650*/  FSETP.NEU.AND P0, PT, R27, RZ, PT ;  /* 0x000000ff1b00720b */ /* 0x000fda0003f0d000 */
[----:B------:R-:W-:Y:S05]  /*8660*/  @!P0 EXIT ;  /* 0x000000000000894d */ /* 0x000fea0003800000 */
[----:B------:R-:W-:Y:S05]  /*8670*/  BRA `(.L_x_133) ;  /* 0x00000000002c7947 */ /* 0x000fea0003800000 */
.L_x_134:
[----:B------:R-:W-:Y:S01]  /*8680*/  ISETP.NE.AND P0, PT, R58, RZ, PT ;  /* 0x000000ff3a00720c */ /* 0x000fe20003f05270 */
[----:B------:R-:W-:-:S12]  /*8690*/  BSSY.RECONVERGENT B0, `(.L_x_133) ;  /* 0x0000009000007945 */ /* 0x000fd80003800200 */
[----:B------:R-:W-:Y:S05]  /*86a0*/  @P0 BRA `(.L_x_135) ;  /* 0x0000000000140947 */ /* 0x000fea0003800000 */
[----:B------:R-:W3:Y:S02]  /*86b0*/  LDCU.64 UR4, c[0x0][0x888] ;  /* 0x00011100ff0477ac */ /* 0x000ee40008000a00 */
[----:B---3--:R-:W-:-:S04]  /*86c0*/  ISETP.NE.U32.AND P0, PT, RZ, UR4, PT ;  /* 0x00000004ff007c0c */ /* 0x008fc8000bf05070 */
[----:B------:R-:W-:-:S13]  /*86d0*/  ISETP.NE.AND.EX P0, PT, RZ, UR5, PT, P0 ;  /* 0x00000005ff007c0c */ /* 0x000fda000bf05300 */
[----:B------:R-:W-:Y:S05]  /*86e0*/  @!P0 EXIT ;  /* 0x000000000000894d */ /* 0x000fea0003800000 */
[----:B------:R-:W-:Y:S05]  /*86f0*/  BRA `(.L_x_136) ;  /* 0x0000000000087947 */ /* 0x000fea0003800000 */
.L_x_135:
[----:B------:R-:W-:-:S13]  /*8700*/  FSETP.NEU.AND P0, PT, R27, RZ, PT ;  /* 0x000000ff1b00720b */ /* 0x000fda0003f0d000 */
[----:B------:R-:W-:Y:S05]  /*8710*/  @!P0 EXIT ;  /* 0x000000000000894d */ /* 0x000fea0003800000 */
.L_x_136:
[----:B------:R-:W-:Y:S05]  /*8720*/  BSYNC.RECONVERGENT B0 ;  /* 0x0000000000007941 */ /* 0x000fea0003800200 */
.L_x_133:
[----:B------:R-:W3:Y:S01]  /*8730*/  S2UR UR5, SR_CgaCtaId ;  /* 0x00000000000579c3 */ /* 0x000ee20000008800 */
[----:B------:R-:W-:Y:S01]  /*8740*/  ULEA UR4, UR46, UR45, 0x3 ;  /* 0x0000002d2e047291 */ /* 0x000fe2000f8e18ff */
[----:B------:R-:W-:-:S04]  /*8750*/  DEPBAR.LE SB0, 0x0 ;  /* 0x000080000000791a */ /* 0x000fc80000000000 */
[----:B------:R-:W-:-:S04]  /*8760*/  UIADD3 UR4, UPT, UPT, UR4, 0x50, URZ ;  /* 0x0000005004047890 */ /* 0x000fc8000fffe0ff */
[----:B---3--:R-:W-:-:S09]  /*8770*/  UPRMT UR4, UR5, 0x654, UR4 ;  /* 0x0000065405047896 */ /* 0x008fd20008000004 */
[----:B------:R-:W-:Y:S01]  /*8780*/  SYNCS.ARRIVE.TRANS64.RED.A1T0 RZ, [UR4], RZ ;  /* 0x000000ffffff79a7 */ /* 0x000fe20008100404 */
[----:B------:R-:W-:Y:S05]  /*8790*/  EXIT ;  /* 0x000000000000794d */ /* 0x000fea0003800000 */
.L_x_24:
[----:B--2---:R2:W3:Y:S02]  /*87a0*/  SYNCS.PHASECHK.TRANS64.TRYWAIT P0, [R0+URZ+0xf0], R2 ;  /* 0x0000f002000075a7 */ /* 0x0044e400080011ff */
[----:B---3--:R-:W-:Y:S05]  /*87b0*/  @!P0 NANOSLEEP.SYNCS 0x989680 ;  /* 0x009896800000895d */ /* 0x008fea0003900000 */
[----:B------:R-:W3:Y:S02]  /*87c0*/  @!P0 SYNCS.PHASECHK.TRANS64 P0, [R0+URZ+0xf0], R2 ;  /* 0x0000f002000085a7 */ /* 0x000ee400080010ff */
[----:B---3--:R-:W-:Y:S05]  /*87d0*/  @!P0 BRA `(.L_x_24) ;  /* 0xfffffffc00f08947 */ /* 0x008fea000383ffff */
[----:B------:R-:W-:Y:S05]  /*87e0*/  BRA `(.L_x_137) ;  /* 0xffffff90003c7947 */ /* 0x000fea000383ffff */
.L_x_27:
[----:B--2---:R-:W-:-:S07]  /*87f0*/  MOV R0, UR33 ;  /* 0x0000002100007c02 */ /* 0x004fce0008000f00 */
.L_x_138:
[----:B--2---:R2:W3:Y:S02]  /*8800*/  SYNCS.PHASECHK.TRANS64.TRYWAIT P0, [R0+URZ+0x18], R3 ;  /* 0x00001803000075a7 */ /* 0x0044e400080011ff */
[----:B---3--:R-:W-:Y:S05]  /*8810*/  @!P0 NANOSLEEP.SYNCS 0x989680 ;  /* 0x009896800000895d */ /* 0x008fea0003900000 */
[----:B------:R-:W3:Y:S02]  /*8820*/  @!P0 SYNCS.PHASECHK.TRANS64 P0, [R0+URZ+0x18], R3 ;  /* 0x00001803000085a7 */ /* 0x000ee400080010ff */
[----:B---3--:R-:W-:Y:S05]  /*8830*/  @!P0 BRA `(.L_x_138) ;  /* 0xfffffffc00f08947 */ /* 0x008fea000383ffff */
[----:B------:R-:W-:Y:S05]  /*8840*/  BRA `(.L_x_26) ;  /* 0xffffff90007c7947 */ /* 0x000fea000383ffff */
.L_x_34:
[----:B-1----:R-:W-:-:S07]  /*8850*/  MOV R0, UR17 ;  /* 0x0000001100007c02 */ /* 0x002fce0008000f00 */
.L_x_139:
[----:B-1----:R1:W2:Y:S02]  /*8860*/  SYNCS.PHASECHK.TRANS64.TRYWAIT P0, [R0+URZ+0x18], R3 ;  /* 0x00001803000075a7 */ /* 0x0022a400080011ff */
[----:B--2---:R-:W-:Y:S05]  /*8870*/  @!P0 NANOSLEEP.SYNCS 0x989680 ;  /* 0x009896800000895d */ /* 0x004fea0003900000 */
[----:B------:R-:W2:Y:S02]  /*8880*/  @!P0 SYNCS.PHASECHK.TRANS64 P0, [R0+URZ+0x18], R3 ;  /* 0x00001803000085a7 */ /* 0x000ea400080010ff */
[----:B--2---:R-:W-:Y:S05]  /*8890*/  @!P0 BRA `(.L_x_139) ;  /* 0xfffffffc00f08947 */ /* 0x004fea000383ffff */
[----:B------:R-:W-:Y:S05]  /*88a0*/  BRA `(.L_x_33) ;  /* 0xffffff94003c7947 */ /* 0x000fea000383ffff */
.L_x_39:
[----:B-1----:R1:W2:Y:S02]  /*88b0*/  SYNCS.PHASECHK.TRANS64.TRYWAIT P0, [R3+URZ+0x80], R0 ;  /* 0x00008000030075a7 */ /* 0x0022a400080011ff */
[----:B--2---:R-:W-:Y:S05]  /*88c0*/  @!P0 NANOSLEEP.SYNCS 0x989680 ;  /* 0x009896800000895d */ /* 0x004fea0003900000 */
[----:B------:R-:W2:Y:S02]  /*88d0*/  @!P0 SYNCS.PHASECHK.TRANS64 P0, [R3+URZ+0x80], R0 ;  /* 0x00008000030085a7 */ /* 0x000ea400080010ff */
[----:B--2---:R-:W-:Y:S05]  /*88e0*/  @!P0 BRA `(.L_x_39) ;  /* 0xfffffffc00f08947 */ /* 0x004fea000383ffff */
[----:B------:R-:W-:Y:S05]  /*88f0*/  BRA `(.L_x_140) ;  /* 0xffffff9400dc7947 */ /* 0x000fea000383ffff */
.L_x_43:
[----:B------:R-:W-:-:S07]  /*8900*/  MOV R0, UR4 ;  /* 0x0000000400007c02 */ /* 0x000fce0008000f00 */
.L_x_141:
[----:B-1----:R1:W2:Y:S02]  /*8910*/  SYNCS.PHASECHK.TRANS64.TRYWAIT P0, [R0+URZ], R2 ;  /* 0x00000002000075a7 */ /* 0x0022a400080011ff */
[----:B--2---:R-:W-:Y:S05]  /*8920*/  @!P0 NANOSLEEP.SYNCS 0x989680 ;  /* 0x009896800000895d */ /* 0x004fea0003900000 */
[----:B------:R-:W2:Y:S02]  /*8930*/  @!P0 SYNCS.PHASECHK.TRANS64 P0, [R0+URZ], R2 ;  /* 0x00000002000085a7 */ /* 0x000ea400080010ff */
[----:B--2---:R-:W-:Y:S05]  /*8940*/  @!P0 BRA `(.L_x_141) ;  /* 0xfffffffc00f08947 */ /* 0x004fea000383ffff */
[----:B------:R-:W-:Y:S05]  /*8950*/  BRA `(.L_x_142) ;  /* 0xffffff9c00887947 */ /* 0x000fea000383ffff */
.L_x_44:
[----:B------:R-:W-:-:S07]  /*8960*/  MOV R0, UR5 ;  /* 0x0000000500007c02 */ /* 0x000fce0008000f00 */
.L_x_143:
[----:B-1----:R1:W2:Y:S02]  /*8970*/  SYNCS.PHASECHK.TRANS64.TRYWAIT P0, [R0+URZ], R2 ;  /* 0x00000002000075a7 */ /* 0x0022a400080011ff */
[----:B--2---:R-:W-:Y:S05]  /*8980*/  @!P0 NANOSLEEP.SYNCS 0x989680 ;  /* 0x009896800000895d */ /* 0x004fea0003900000 */
[----:B------:R-:W2:Y:S02]  /*8990*/  @!P0 SYNCS.PHASECHK.TRANS64 P0, [R0+URZ], R2 ;  /* 0x00000002000085a7 */ /* 0x000ea400080010ff */
[----:B--2---:R-:W-:Y:S05]  /*89a0*/  @!P0 BRA `(.L_x_143) ;  /* 0xfffffffc00f08947 */ /* 0x004fea000383ffff */
[----:B------:R-:W-:Y:S05]  /*89b0*/  BRA `(.L_x_144) ;  /* 0xffffff9c00947947 */ /* 0x000fea000383ffff */
.L_x_47:
[----:B-1----:R1:W2:Y:S02]  /*89c0*/  SYNCS.PHASECHK.TRANS64.TRYWAIT P0, [R2+URZ+0xe0], R4 ;  /* 0x0000e004020075a7 */ /* 0x0022a400080011ff */
[----:B--2---:R-:W-:Y:S05]  /*89d0*/  @!P0 NANOSLEEP.SYNCS 0x989680 ;  /* 0x009896800000895d */ /* 0x004fea0003900000 */
[----:B------:R-:W2:Y:S02]  /*89e0*/  @!P0 SYNCS.PHASECHK.TRANS64 P0, [R2+URZ+0xe0], R4 ;  /* 0x0000e004020085a7 */ /* 0x000ea400080010ff */
[----:B--2---:R-:W-:Y:S05]  /*89f0*/  @!P0 BRA `(.L_x_47) ;  /* 0xfffffffc00f08947 */ /* 0x004fea000383ffff */
[----:B------:R-:W-:Y:S05]  /*8a00*/  BRA `(.L_x_145) ;  /* 0xffffff9c00f87947 */ /* 0x000fea000383ffff */
.L_x_48:
[----:B------:R-:W-:-:S07]  /*8a10*/  MOV R2, UR4 ;  /* 0x0000000400027c02 */ /* 0x000fce0008000f00 */
.L_x_146:
[----:B-1----:R1:W2:Y:S02]  /*8a20*/  SYNCS.PHASECHK.TRANS64.TRYWAIT P0, [R2+URZ+0x90], R5 ;  /* 0x00009005020075a7 */ /* 0x0022a400080011ff */
[----:B--2---:R-:W-:Y:S05]  /*8a30*/  @!P0 NANOSLEEP.SYNCS 0x989680 ;  /* 0x009896800000895d */ /* 0x004fea0003900000 */
[----:B------:R-:W2:Y:S02]  /*8a40*/  @!P0 SYNCS.PHASECHK.TRANS64 P0, [R2+URZ+0x90], R5 ;  /* 0x00009005020085a7 */ /* 0x000ea400080010ff */
[----:B--2---:R-:W-:Y:S05]  /*8a50*/  @!P0 BRA `(.L_x_146) ;  /* 0xfffffffc00f08947 */ /* 0x004fea000383ffff */
[----:B------:R-:W-:Y:S05]  /*8a60*/  BRA `(.L_x_147) ;  /* 0xffffffa000087947 */ /* 0x000fea000383ffff */
.L_x_49:
[----:B-1----:R1:W2:Y:S02]  /*8a70*/  SYNCS.PHASECHK.TRANS64.TRYWAIT P1, [R2+URZ+0x80], R4 ;  /* 0x00008004020075a7 */ /* 0x0022a400080211ff */
[----:B--2---:R-:W-:Y:S05]  /*8a80*/  @!P1 NANOSLEEP.SYNCS 0x989680 ;  /* 0x009896800000995d */ /* 0x004fea0003900000 */
[----:B------:R-:W2:Y:S02]  /*8a90*/  @!P1 SYNCS.PHASECHK.TRANS64 P1, [R2+URZ+0x80], R4 ;  /* 0x00008004020095a7 */ /* 0x000ea400080210ff */
[----:B--2---:R-:W-:Y:S05]  /*8aa0*/  @!P1 BRA `(.L_x_49) ;  /* 0xfffffffc00f09947 */ /* 0x004fea000383ffff */
[----:B------:R-:W-:Y:S05]  /*8ab0*/  BRA `(.L_x_148) ;  /* 0xffffffa000387947 */ /* 0x000fea000383ffff */
.L_x_52:
[----:B------:R-:W-:-:S07]  /*8ac0*/  MOV R0, UR4 ;  /* 0x0000000400007c02 */ /* 0x000fce0008000f00 */
.L_x_149:
[----:B-1----:R1:W2:Y:S02]  /*8ad0*/  SYNCS.PHASECHK.TRANS64.TRYWAIT P0, [R0+URZ+0x90], R2 ;  /* 0x00009002000075a7 */ /* 0x0022a400080011ff */
[----:B--2---:R-:W-:Y:S05]  /*8ae0*/  @!P0 NANOSLEEP.SYNCS 0x989680 ;  /* 0x009896800000895d */ /* 0x004fea0003900000 */
[----:B------:R-:W2:Y:S02]  /*8af0*/  @!P0 SYNCS.PHASECHK.TRANS64 P0, [R0+URZ+0x90], R2 ;  /* 0x00009002000085a7 */ /* 0x000ea400080010ff */
[----:B--2---:R-:W-:Y:S05]  /*8b00*/  @!P0 BRA `(.L_x_149) ;  /* 0xfffffffc00f08947 */ /* 0x004fea000383ffff */
[----:B------:R-:W-:Y:S05]  /*8b10*/  BRA `(.L_x_51) ;  /* 0xffffffa0008c7947 */ /* 0x000fea000383ffff */
.L_x_59:
[----:B-1----:R1:W2:Y:S02]  /*8b20*/  SYNCS.PHASECHK.TRANS64.TRYWAIT P1, [R0+URZ+0x80], R2 ;  /* 0x00008002000075a7 */ /* 0x0022a400080211ff */
[----:B--2---:R-:W-:Y:S05]  /*8b30*/  @!P1 NANOSLEEP.SYNCS 0x989680 ;  /* 0x009896800000995d */ /* 0x004fea0003900000 */
[----:B------:R-:W2:Y:S02]  /*8b40*/  @!P1 SYNCS.PHASECHK.TRANS64 P1, [R0+URZ+0x80], R2 ;  /* 0x00008002000095a7 */ /* 0x000ea400080210ff */
[----:B--2---:R-:W-:Y:S05]  /*8b50*/  @!P1 BRA `(.L_x_59) ;  /* 0xfffffffc00f09947 */ /* 0x004fea000383ffff */
[----:B------:R-:W-:Y:S05]  /*8b60*/  BRA `(.L_x_150) ;  /* 0xffffffa800047947 */ /* 0x000fea000383ffff */
.L_x_60:
[----:B------:R-:W-:-:S07]  /*8b70*/  MOV R2, UR30 ;  /* 0x0000001e00027c02 */ /* 0x000fce0008000f00 */
.L_x_151:
[----:B-1----:R1:W2:Y:S02]  /*8b80*/  SYNCS.PHASECHK.TRANS64.TRYWAIT P0, [R2+URZ+0xc0], R0 ;  /* 0x0000c000020075a7 */ /* 0x0022a400080011ff */
[----:B--2---:R-:W-:Y:S05]  /*8b90*/  @!P0 NANOSLEEP.SYNCS 0x989680 ;  /* 0x009896800000895d */ /* 0x004fea0003900000 */
[----:B------:R-:W2:Y:S02]  /*8ba0*/  @!P0 SYNCS.PHASECHK.TRANS64 P0, [R2+URZ+0xc0], R0 ;  /* 0x0000c000020085a7 */ /* 0x000ea400080010ff */
[----:B--2---:R-:W-:Y:S05]  /*8bb0*/  @!P0 BRA `(.L_x_151) ;  /* 0xfffffffc00f08947 */ /* 0x004fea000383ffff */
[----:B------:R-:W-:Y:S05]  /*8bc0*/  BRA `(.L_x_152) ;  /* 0xffffffa8003c7947 */ /* 0x000fea000383ffff */
.L_x_63:
[----:B------:R-:W-:Y:S07]  /*8bd0*/  MOV R0, UR5 ;  /* 0x0000000500007c02 */ /* 0x000fee0008000f00 */
.L_x_153:
[----:B-1----:R1:W2:Y:S02]  /*8be0*/  SYNCS.PHASECHK.TRANS64.TRYWAIT P0, [R0+URZ], R2 ;  /* 0x00000002000075a7 */ /* 0x0022a400080011ff */
[----:B--2---:R-:W-:Y:S05]  /*8bf0*/  @!P0 NANOSLEEP.SYNCS 0x989680 ;  /* 0x009896800000895d */ /* 0x004fea0003900000 */
[----:B------:R-:W2:Y:S02]  /*8c00*/  @!P0 SYNCS.PHASECHK.TRANS64 P0, [R0+URZ], R2 ;  /* 0x00000002000085a7 */ /* 0x000ea400080010ff */
[----:B--2---:R-:W-:Y:S05]  /*8c10*/  @!P0 BRA `(.L_x_153) ;  /* 0xfffffffc00f08947 */ /* 0x004fea000383ffff */
[----:B------:R-:W-:Y:S05]  /*8c20*/  BRA `(.L_x_62) ;  /* 0xffffffa800587947 */ /* 0x000fea000383ffff */
.L_x_66:
[----:B------:R-:W-:-:S07]  /*8c30*/  MOV R0, UR4 ;  /* 0x0000000400007c02 */ /* 0x000fce0008000f00 */
.L_x_154:
[----:B--2---:R2:W4:Y:S02]  /*8c40*/  SYNCS.PHASECHK.TRANS64.TRYWAIT P0, [R0+URZ], R2 ;  /* 0x00000002000075a7 */ /* 0x00452400080011ff */
[----:B----4-:R-:W-:Y:S05]  /*8c50*/  @!P0 NANOSLEEP.SYNCS 0x989680 ;  /* 0x009896800000895d */ /* 0x010fea0003900000 */
[----:B------:R-:W4:Y:S02]  /*8c60*/  @!P0 SYNCS.PHASECHK.TRANS64 P0, [R0+URZ], R2 ;  /* 0x00000002000085a7 */ /* 0x000f2400080010ff */
[----:B----4-:R-:W-:Y:S05]  /*8c70*/  @!P0 BRA `(.L_x_154) ;  /* 0xfffffffc00f08947 */ /* 0x010fea000383ffff */
[----:B------:R-:W-:Y:S05]  /*8c80*/  BRA `(.L_x_155) ;  /* 0xffffffac00347947 */ /* 0x000fea000383ffff */
.L_x_67:
[----:B------:R-:W-:-:S07]  /*8c90*/  MOV R0, UR5 ;  /* 0x0000000500007c02 */ /* 0x000fce0008000f00 */
.L_x_156:
[----:B-1----:R1:W2:Y:S02]  /*8ca0*/  SYNCS.PHASECHK.TRANS64.TRYWAIT P0, [R0+URZ], R3 ;  /* 0x00000003000075a7 */ /* 0x0022a400080011ff */
[----:B--2---:R-:W-:Y:S05]  /*8cb0*/  @!P0 NANOSLEEP.SYNCS 0x989680 ;  /* 0x009896800000895d */ /* 0x004fea0003900000 */
[----:B------:R-:W2:Y:S02]  /*8cc0*/  @!P0 SYNCS.PHASECHK.TRANS64 P0, [R0+URZ], R3 ;  /* 0x00000003000085a7 */ /* 0x000ea400080010ff */
[----:B--2---:R-:W-:Y:S05]  /*8cd0*/  @!P0 BRA `(.L_x_156) ;  /* 0xfffffffc00f08947 */ /* 0x004fea000383ffff */
[----:B------:R-:W-:Y:S05]  /*8ce0*/  BRA `(.L_x_157) ;  /* 0xffffffac00407947 */ /* 0x000fea000383ffff */
.L_x_68:
[----:B------:R-:W-:-:S07]  /*8cf0*/  MOV R0, UR5 ;  /* 0x0000000500007c02 */ /* 0x000fce0008000f00 */
.L_x_158:
[----:B-1----:R1:W2:Y:S02]  /*8d00*/  SYNCS.PHASECHK.TRANS64.TRYWAIT P0, [R0+URZ], R3 ;  /* 0x00000003000075a7 */ /* 0x0022a400080011ff */
[----:B--2---:R-:W-:Y:S05]  /*8d10*/  @!P0 NANOSLEEP.SYNCS 0x989680 ;  /* 0x009896800000895d */ /* 0x004fea0003900000 */
[----:B------:R-:W2:Y:S02]  /*8d20*/  @!P0 SYNCS.PHASECHK.TRANS64 P0, [R0+URZ], R3 ;  /* 0x00000003000085a7 */ /* 0x000ea400080010ff */
[----:B--2---:R-:W-:Y:S05]  /*8d30*/  @!P0 BRA `(.L_x_158) ;  /* 0xfffffffc00f08947 */ /* 0x004fea000383ffff */
[----:B------:R-:W-:Y:S05]  /*8d40*/  BRA `(.L_x_159) ;  /* 0xffffffac004c7947 */ /* 0x000fea000383ffff */
.L_x_69:
[----:B-1----:R-:W-:-:S07]  /*8d50*/  MOV R0, UR4 ;  /* 0x0000000400007c02 */ /* 0x002fce0008000f00 */
.L_x_160:
[----:B-1----:R1:W2:Y:S02]  /*8d60*/  SYNCS.PHASECHK.TRANS64.TRYWAIT P0, [R0+URZ], R2 ;  /* 0x00000002000075a7 */ /* 0x0022a400080011ff */
[----:B--2---:R-:W-:Y:S05]  /*8d70*/  @!P0 NANOSLEEP.SYNCS 0x989680 ;  /* 0x009896800000895d */ /* 0x004fea0003900000 */
[----:B------:R-:W2:Y:S02]  /*8d80*/  @!P0 SYNCS.PHASECHK.TRANS64 P0, [R0+URZ], R2 ;  /* 0x00000002000085a7 */ /* 0x000ea400080010ff */
[----:B--2---:R-:W-:Y:S05]  /*8d90*/  @!P0 BRA `(.L_x_160) ;  /* 0xfffffffc00f08947 */ /* 0x004fea000383ffff */
[----:B------:R-:W-:Y:S05]  /*8da0*/  BRA `(.L_x_161) ;  /* 0xffffffac00587947 */ /* 0x000fea000383ffff */
.L_x_74:
[----:B--2---:R2:W3:Y:S02]  /*8db0*/  SYNCS.PHASECHK.TRANS64.TRYWAIT P0, [R12+URZ+0x80], R0 ;  /* 0x000080000c0075a7 */ /* 0x0044e400080011ff */
[----:B---3--:R-:W-:Y:S05]  /*8dc0*/  @!P0 NANOSLEEP.SYNCS 0x989680 ;  /* 0x009896800000895d */ /* 0x008fea0003900000 */
[----:B------:R-:W3:Y:S02]  /*8dd0*/  @!P0 SYNCS.PHASECHK.TRANS64 P0, [R12+URZ+0x80], R0 ;  /* 0x000080000c0085a7 */ /* 0x000ee400080010ff */
[----:B---3--:R-:W-:Y:S05]  /*8de0*/  @!P0 BRA `(.L_x_74) ;  /* 0xfffffffc00f08947 */ /* 0x008fea000383ffff */
[----:B------:R-:W-:Y:S05]  /*8df0*/  BRA `(.L_x_162) ;  /* 0xffffffb000887947 */ /* 0x000fea000383ffff */
.L_x_77:
[----:B--2---:R-:W-:Y:S07]  /*8e00*/  MOV R0, UR21 ;  /* 0x0000001500007c02 */ /* 0x004fee0008000f00 */
.L_x_163:
[----:B--2---:R2:W3:Y:S02]  /*8e10*/  SYNCS.PHASECHK.TRANS64.TRYWAIT P2, [R0+URZ+0x78], R6 ;  /* 0x00007806000075a7 */ /* 0x0044e400080411ff */
[----:B---3--:R-:W-:Y:S05]  /*8e20*/  @!P2 NANOSLEEP.SYNCS 0x989680 ;  /* 0x009896800000a95d */ /* 0x008fea0003900000 */
[----:B------:R-:W3:Y:S02]  /*8e30*/  @!P2 SYNCS.PHASECHK.TRANS64 P2, [R0+URZ+0x78], R6 ;  /* 0x000078060000a5a7 */ /* 0x000ee400080410ff */
[----:B---3--:R-:W-:Y:S05]  /*8e40*/  @!P2 BRA `(.L_x_163) ;  /* 0xfffffffc00f0a947 */ /* 0x008fea000383ffff */
[----:B------:R-:W-:Y:S05]  /*8e50*/  BRA `(.L_x_76) ;  /* 0xffffffb400f07947 */ /* 0x000fea000383ffff */
.L_x_80:
[----:B------:R-:W-:Y:S07]  /*8e60*/  MOV R0, UR21 ;  /* 0x0000001500007c02 */ /* 0x000fee0008000f00 */
.L_x_164:
[----:B--2---:R2:W3:Y:S02]  /*8e70*/  SYNCS.PHASECHK.TRANS64.TRYWAIT P0, [R0+URZ+0x50], R9 ;  /* 0x00005009000075a7 */ /* 0x0044e400080011ff */
[----:B---3--:R-:W-:Y:S05]  /*8e80*/  @!P0 NANOSLEEP.SYNCS 0x989680 ;  /* 0x009896800000895d */ /* 0x008fea0003900000 */
[----:B------:R-:W3:Y:S02]  /*8e90*/  @!P0 SYNCS.PHASECHK.TRANS64 P0, [R0+URZ+0x50], R9 ;  /* 0x00005009000085a7 */ /* 0x000ee400080010ff */
[----:B---3--:R-:W-:Y:S05]  /*8ea0*/  @!P0 BRA `(.L_x_164) ;  /* 0xfffffffc00f08947 */ /* 0x008fea000383ffff */
[----:B------:R-:W-:Y:S05]  /*8eb0*/  BRA `(.L_x_165) ;  /* 0xffffffb8004c7947 */ /* 0x000fea000383ffff */
.L_x_81:
[----:B------:R-:W-:Y:S07]  /*8ec0*/  MOV R0, UR21 ;  /* 0x0000001500007c02 */ /* 0x000fee0008000f00 */
.L_x_166:
[----:B--2---:R2:W3:Y:S02]  /*8ed0*/  SYNCS.PHASECHK.TRANS64.TRYWAIT P0, [R0+URZ+0x58], R9 ;  /* 0x00005809000075a7 */ /* 0x0044e400080011ff */
[----:B---3--:R-:W-:Y:S05]  /*8ee0*/  @!P0 NANOSLEEP.SYNCS 0x989680 ;  /* 0x009896800000895d */ /* 0x008fea0003900000 */
[----:B------:R-:W3:Y:S02]  /*8ef0*/  @!P0 SYNCS.PHASECHK.TRANS64 P0, [R0+URZ+0x58], R9 ;  /* 0x00005809000085a7 */ /* 0x000ee400080010ff */
[----:B---3--:R-:W-:Y:S05]  /*8f00*/  @!P0 BRA `(.L_x_166) ;  /* 0xfffffffc00f08947 */ /* 0x008fea000383ffff */
[----:B------:R-:W-:Y:S05]  /*8f10*/  BRA `(.L_x_167) ;  /* 0xffffffb800847947 */ /* 0x000fea000383ffff */
.L_x_82:
[----:B------:R-:W-:Y:S07]  /*8f20*/  MOV R0, UR21 ;  /* 0x0000001500007c02 */ /* 0x000fee0008000f00 */
.L_x_168:
[----:B--2---:R2:W3:Y:S02]  /*8f30*/  SYNCS.PHASECHK.TRANS64.TRYWAIT P0, [R0+URZ+0x60], R9 ;  /* 0x00006009000075a7 */ /* 0x0044e400080011ff */
[----:B---3--:R-:W-:Y:S05]  /*8f40*/  @!P0 NANOSLEEP.SYNCS 0x989680 ;  /* 0x009896800000895d */ /* 0x008fea0003900000 */
[----:B------:R-:W3:Y:S02]  /*8f50*/  @!P0 SYNCS.PHASECHK.TRANS64 P0, [R0+URZ+0x60], R9 ;  /* 0x00006009000085a7 */ /* 0x000ee400080010ff */
[----:B---3--:R-:W-:Y:S05]  /*8f60*/  @!P0 BRA `(.L_x_168) ;  /* 0xfffffffc00f08947 */ /* 0x008fea000383ffff */
[----:B------:R-:W-:Y:S05]  /*8f70*/  BRA `(.L_x_169) ;  /* 0xffffffb800c87947 */ /* 0x000fea000383ffff */
.L_x_83:
[----:B------:R-:W-:Y:S07]  /*8f80*/  MOV R0, UR21 ;  /* 0x0000001500007c02 */ /* 0x000fee0008000f00 */
.L_x_170:
[----:B--2---:R2:W3:Y:S02]  /*8f90*/  SYNCS.PHASECHK.TRANS64.TRYWAIT P0, [R0+URZ+0x68], R9 ;  /* 0x00006809000075a7 */ /* 0x0044e400080011ff */
[----:B---3--:R-:W-:Y:S05]  /*8fa0*/  @!P0 NANOSLEEP.SYNCS 0x989680 ;  /* 0x009896800000895d */ /* 0x008fea0003900000 */
[----:B------:R-:W3:Y:S02]  /*8fb0*/  @!P0 SYNCS.PHASECHK.TRANS64 P0, [R0+URZ+0x68], R9 ;  /* 0x00006809000085a7 */ /* 0x000ee400080010ff */
[----:B---3--:R-:W-:Y:S05]  /*8fc0*/  @!P0 BRA `(.L_x_170) ;  /* 0xfffffffc00f08947 */ /* 0x008fea000383ffff */
[----:B------:R-:W-:Y:S05]  /*8fd0*/  BRA `(.L_x_171) ;  /* 0xffffffbc00087947 */ /* 0x000fea000383ffff */
.L_x_85:
[----:B------:R-:W-:-:S07]  /*8fe0*/  MOV R0, UR21 ;  /* 0x0000001500007c02 */ /* 0x000fce0008000f00 */
.L_x_172:
[----:B---3--:R3:W4:Y:S02]  /*8ff0*/  SYNCS.PHASECHK.TRANS64.TRYWAIT P0, [R0+URZ+0x50], R2 ;  /* 0x00005002000075a7 */ /* 0x00872400080011ff */
[----:B----4-:R-:W-:Y:S05]  /*9000*/  @!P0 NANOSLEEP.SYNCS 0x989680 ;  /* 0x009896800000895d */ /* 0x010fea0003900000 */
[----:B------:R-:W4:Y:S02]  /*9010*/  @!P0 SYNCS.PHASECHK.TRANS64 P0, [R0+URZ+0x50], R2 ;  /* 0x00005002000085a7 */ /* 0x000f2400080010ff */
[----:B----4-:R-:W-:Y:S05]  /*9020*/  @!P0 BRA `(.L_x_172) ;  /* 0xfffffffc00f08947 */ /* 0x010fea000383ffff */
[----:B------:R-:W-:Y:S05]  /*9030*/  BRA `(.L_x_173) ;  /* 0xffffffbc00807947 */ /* 0x000fea000383ffff */
.L_x_86:
[----:B---3--:R-:W-:-:S07]  /*9040*/  MOV R0, UR21 ;  /* 0x0000001500007c02 */ /* 0x008fce0008000f00 */
.L_x_174:
[----:B---3--:R3:W4:Y:S02]  /*9050*/  SYNCS.PHASECHK.TRANS64.TRYWAIT P0, [R0+URZ+0x58], R2 ;  /* 0x00005802000075a7 */ /* 0x00872400080011ff */
[----:B----4-:R-:W-:Y:S05]  /*9060*/  @!P0 NANOSLEEP.SYNCS 0x989680 ;  /* 0x009896800000895d */ /* 0x010fea0003900000 */
[----:B------:R-:W4:Y:S02]  /*9070*/  @!P0 SYNCS.PHASECHK.TRANS64 P0, [R0+URZ+0x58], R2 ;  /* 0x00005802000085a7 */ /* 0x000f2400080010ff */
[----:B----4-:R-:W-:Y:S05]  /*9080*/  @!P0 BRA `(.L_x_174) ;  /* 0xfffffffc00f08947 */ /* 0x010fea000383ffff */
[----:B------:R-:W-:Y:S05]  /*9090*/  BRA `(.L_x_175) ;  /* 0xffffffbc00707947 */ /* 0x000fea000383ffff */
.L_x_87:
[----:B---3--:R-:W-:-:S07]  /*90a0*/  MOV R0, UR21 ;  /* 0x0000001500007c02 */ /* 0x008fce0008000f00 */
.L_x_176:
[----:B---3--:R3:W4:Y:S02]  /*90b0*/  SYNCS.PHASECHK.TRANS64.TRYWAIT P0, [R0+URZ+0x60], R2 ;  /* 0x00006002000075a7 */ /* 0x00872400080011ff */
[----:B----4-:R-:W-:Y:S05]  /*90c0*/  @!P0 NANOSLEEP.SYNCS 0x989680 ;  /* 0x009896800000895d */ /* 0x010fea0003900000 */
[----:B------:R-:W4:Y:S02]  /*90d0*/  @!P0 SYNCS.PHASECHK.TRANS64 P0, [R0+URZ+0x60], R2 ;  /* 0x00006002000085a7 */ /* 0x000f2400080010ff */
[----:B----4-:R-:W-:Y:S05]  /*90e0*/  @!P0 BRA `(.L_x_176) ;  /* 0xfffffffc00f08947 */ /* 0x010fea000383ffff */
[----:B------:R-:W-:Y:S05]  /*90f0*/  BRA `(.L_x_177) ;  /* 0xffffffbc00607947 */ /* 0x000fea000383ffff */
.L_x_89:
[----:B-1----:R1:W2:Y:S02]  /*9100*/  SYNCS.PHASECHK.TRANS64.TRYWAIT P0, [R3+URZ+0x80], R0 ;  /* 0x00008000030075a7 */ /* 0x0022a400080011ff */
[----:B--2---:R-:W-:Y:S05]  /*9110*/  @!P0 NANOSLEEP.SYNCS 0x989680 ;  /* 0x009896800000895d */ /* 0x004fea0003900000 */
[----:B------:R-:W2:Y:S02]  /*9120*/  @!P0 SYNCS.PHASECHK.TRANS64 P0, [R3+URZ+0x80], R0 ;  /* 0x00008000030085a7 */ /* 0x000ea400080010ff */
[----:B--2---:R-:W-:Y:S05]  /*9130*/  @!P0 BRA `(.L_x_89) ;  /* 0xfffffffc00f08947 */ /* 0x004fea000383ffff */
[----:B------:R-:W-:Y:S05]  /*9140*/  BRA `(.L_x_178) ;  /* 0xffffffc000207947 */ /* 0x000fea000383ffff */
.L_x_100:
[----:B-1----:R-:W-:Y:S04]  /*9150*/  MOV R2, UR45 ;  /* 0x0000002d00027c02 */ /* 0x002fe80008000f00 */
[----:B------:R1:W2:Y:S03]  /*9160*/  SYNCS.PHASECHK.TRANS64.TRYWAIT P1, [R2+URZ+0x30], R3 ;  /* 0x00003003020075a7 */ /* 0x0002a600080211ff */
[----:B--2---:R-:W-:Y:S05]  /*9170*/  @!P1 NANOSLEEP.SYNCS 0x989680 ;  /* 0x009896800000995d */ /* 0x004fea0003900000 */
[----:B------:R-:W2:Y:S02]  /*9180*/  @!P1 SYNCS.PHASECHK.TRANS64 P1, [R2+URZ+0x30], R3 ;  /* 0x00003003020095a7 */ /* 0x000ea400080210ff */
[----:B--2---:R-:W-:Y:S05]  /*9190*/  @!P1 BRA `(.L_x_100) ;  /* 0xfffffffc00ec9947 */ /* 0x004fea000383ffff */
[----:B------:R-:W-:Y:S05]  /*91a0*/  BRA `(.L_x_99) ;  /* 0xffffffcc00847947 */ /* 0x000fea000383ffff */
.L_x_102:
[----:B-1----:R1:W4:Y:S02]  /*91b0*/  SYNCS.PHASECHK.TRANS64.TRYWAIT P0, [R70+URZ+0xa0], R0 ;  /* 0x0000a000460075a7 */ /* 0x00232400080011ff */
[----:B----4-:R-:W-:Y:S05]  /*91c0*/  @!P0 NANOSLEEP.SYNCS 0x989680 ;  /* 0x009896800000895d */ /* 0x010fea0003900000 */
[----:B------:R-:W4:Y:S02]  /*91d0*/  @!P0 SYNCS.PHASECHK.TRANS64 P0, [R70+URZ+0xa0], R0 ;  /* 0x0000a000460085a7 */ /* 0x000f2400080010ff */
[----:B----4-:R-:W-:Y:S05]  /*91e0*/  @!P0 BRA `(.L_x_102) ;  /* 0xfffffffc00f08947 */ /* 0x010fea000383ffff */
[----:B------:R-:W-:Y:S05]  /*91f0*/  BRA `(.L_x_101) ;  /* 0xffffffcc00ac7947 */ /* 0x000fea000383ffff */
.L_x_111:
[----:B-1----:R1:W3:Y:S02]  /*9200*/  SYNCS.PHASECHK.TRANS64.TRYWAIT P0, [R2+URZ+0x30], R0 ;  /* 0x00003000020075a7 */ /* 0x0022e400080011ff */
[----:B---3--:R-:W-:Y:S05]  /*9210*/  @!P0 NANOSLEEP.SYNCS 0x989680 ;  /* 0x009896800000895d */ /* 0x008fea0003900000 */
[----:B------:R-:W3:Y:S02]  /*9220*/  @!P0 SYNCS.PHASECHK.TRANS64 P0, [R2+URZ+0x30], R0 ;  /* 0x00003000020085a7 */ /* 0x000ee400080010ff */
[----:B---3--:R-:W-:Y:S05]  /*9230*/  @!P0 BRA `(.L_x_111) ;  /* 0xfffffffc00f08947 */ /* 0x008fea000383ffff */
[----:B------:R-:W-:Y:S05]  /*9240*/  BRA `(.L_x_110) ;  /* 0xffffffd400c87947 */ /* 0x000fea000383ffff */
.L_x_119:
[----:B-1----:R1:W3:Y:S02]  /*9250*/  SYNCS.PHASECHK.TRANS64.TRYWAIT P0, [R6+URZ+0x30], R5 ;  /* 0x00003005060075a7 */ /* 0x0022e400080011ff */
[----:B---3--:R-:W-:Y:S05]  /*9260*/  @!P0 NANOSLEEP.SYNCS 0x989680 ;  /* 0x009896800000895d */ /* 0x008fea0003900000 */
[----:B------:R-:W3:Y:S02]  /*9270*/  @!P0 SYNCS.PHASECHK.TRANS64 P0, [R6+URZ+0x30], R5 ;  /* 0x00003005060085a7 */ /* 0x000ee400080010ff */
[----:B---3--:R-:W-:Y:S05]  /*9280*/  @!P0 BRA `(.L_x_119) ;  /* 0xfffffffc00f08947 */ /* 0x008fea000383ffff */
[----:B------:R-:W-:Y:S05]  /*9290*/  BRA `(.L_x_118) ;  /* 0xffffffe0000c7947 */ /* 0x000fea000383ffff */
.L_x_127:
[----:B-1----:R1:W3:Y:S02]  /*92a0*/  SYNCS.PHASECHK.TRANS64.TRYWAIT P0, [R0+URZ+0x30], R5 ;  /* 0x00003005000075a7 */ /* 0x0022e400080011ff */
[----:B---3--:R-:W-:Y:S05]  /*92b0*/  @!P0 NANOSLEEP.SYNCS 0x989680 ;  /* 0x009896800000895d */ /* 0x008fea0003900000 */
[----:B------:R-:W3:Y:S02]  /*92c0*/  @!P0 SYNCS.PHASECHK.TRANS64 P0, [R0+URZ+0x30], R5 ;  /* 0x00003005000085a7 */ /* 0x000ee400080010ff */
[----:B---3--:R-:W-:Y:S05]  /*92d0*/  @!P0 BRA `(.L_x_127) ;  /* 0xfffffffc00f08947 */ /* 0x008fea000383ffff */
[----:B------:R-:W-:Y:S05]  /*92e0*/  BRA `(.L_x_126) ;  /* 0xffffffe8004c7947 */ /* 0x000fea000383ffff */
        .weak           $__internal_0_$__cuda_sm10x_tcgen05_guardrail_trap_col_being_dealloced_not_returned_by_alloc
        .type           $__internal_0_$__cuda_sm10x_tcgen05_guardrail_trap_col_being_dealloced_not_returned_by_alloc,@function
        .size           $__internal_0_$__cuda_sm10x_tcgen05_guardrail_trap_col_being_dealloced_not_returned_by_alloc,($__internal_1_$__cuda_sm10x_tcgen05_guardrail_trap_phase_invalid_during_alloc - $__internal_0_$__cuda_sm10x_tcgen05_guardrail_trap_col_being_dealloced_not_returned_by_alloc)
$__internal_0_$__cuda_sm10x_tcgen05_guardrail_trap_col_being_dealloced_not_returned_by_alloc:
[----:B------:R-:W-:Y:S05]  /*92f0*/  BPT.TRAP 0x1 ;  /* 0x000000040000795c */ /* 0x000fea0000300000 */
[----:B------:R-:W-:-:S04]  /*9300*/  HFMA2 R3, -RZ, RZ, 0, 0 ;  /* 0x00000000ff037431 */ /* 0x000fc800000001ff */
[----:B------:R-:W-:Y:S05]  /*9310*/  RET.REL.NODEC R2 `(_ZN7cutlass13device_kernelINS_4gemm6kernel13GemmUniversalIN4cute5tupleIJiiiiEEENS1_10collective13CollectiveMmaINS1_35MainloopSm100TmaUmmaWarpSpecializedILi3ELi2ELi4ENS5_IJNS4_1CILi1EEENSA_ILi2EEESB_EEEEENS5_IJNSA_ILi128EEENSA_ILi64EEENSA_ILi32EEEEEENS_10tfloat32_tENS5_IJlSB_lEEESJ_SK_NS4_8TiledMMAINS4_8MMA_AtomIJNS4_17SM100_MMA_TF32_SSISJ_SJ_fLi128ELi64ELNS4_4UMMA5MajorE0ELSP_0ELNSO_7ScaleInE0ELSQ_0EEEEEENS4_6LayoutINS5_IJSB_SB_SB_EEENS5_IJNSA_ILi0EEESV_SV_EEEEENS5_IJNS4_10UnderscoreESY_SY_EEEEENS4_23SM90_TMA_LOAD_MULTICASTENS4_14ComposedLayoutINS4_7SwizzleILi3ELi4ELi3EEENS4_18smem_ptr_flag_bitsILi32EEENST_INS5_IJNSA_ILi8EEESH_EEENS5_IJSH_SB_EEEEEEEvNS4_8identityENS4_13SM90_TMA_LOADES1B_vS1C_EENS_8epilogue10collective18CollectiveEpilogueINS1F_23Sm100TmaWarpSpecializedILi4ELi2ELi16ELb1ELb0EEEJSI_NS5_IJNST_ISF_SB_EENST_INSA_ILi16EEESB_EEEEESJ_SK_SJ_SK_NS1F_6fusion15FusionCallbacksIS1J_NS1O_17LinearCombinationISJ_fSJ_fLNS_15FloatRoundStyleE2EEESI_S1N_JEEENS4_5SM1004TMEM4LOAD26SM100_TMEM_LOAD_32dp32b16xES1D_NS12_INS13_ILi2ELi4ELi3EEES16_NST_INS5_IJS17_S1L_EEENS5_IJS1L_SB_EEEEEEENS4_39AutoVectorizingCopyWithAssumedAlignmentILi128EEENS4_14SM90_TMA_STOREES22_S24_S24_EEEvvEEEEvNT_6ParamsE) ;  /* 0xffffff6c02387950 */ /* 0x000fea0003c3ffff */
        .weak           $__internal_1_$__cuda_sm10x_tcgen05_guardrail_trap_phase_invalid_during_alloc
        .type           $__internal_1_$__cuda_sm10x_tcgen05_guardrail_trap_phase_invalid_during_alloc,@function
        .size           $__internal_1_$__cuda_sm10x_tcgen05_guardrail_trap_phase_invalid_during_alloc,($__internal_2_$__cuda_sm10x_tcgen05_guardrail_trap_unallocated_columns_being_dealloced - $__internal_1_$__cuda_sm10x_tcgen05_guardrail_trap_phase_invalid_during_alloc)
$__internal_1_$__cuda_sm10x_tcgen05_guardrail_trap_phase_invalid_during_alloc:
[----:B------:R-:W-:Y:S05]  /*9320*/  BPT.TRAP 0x1 ;  /* 0x000000040000795c */ /* 0x000fea0000300000 */
[----:B------:R-:W-:-:S04]  /*9330*/  MOV R5, 0x0 ;  /* 0x0000000000057802 */ /* 0x000fc80000000f00 */
[----:B------:R-:W-:Y:S05]  /*9340*/  RET.REL.NODEC R4 `(_ZN7cutlass13device_kernelINS_4gemm6kernel13GemmUniversalIN4cute5tupleIJiiiiEEENS1_10collective13CollectiveMmaINS1_35MainloopSm100TmaUmmaWarpSpecializedILi3ELi2ELi4ENS5_IJNS4_1CILi1EEENSA_ILi2EEESB_EEEEENS5_IJNSA_ILi128EEENSA_ILi64EEENSA_ILi32EEEEEENS_10tfloat32_tENS5_IJlSB_lEEESJ_SK_NS4_8TiledMMAINS4_8MMA_AtomIJNS4_17SM100_MMA_TF32_SSISJ_SJ_fLi128ELi64ELNS4_4UMMA5MajorE0ELSP_0ELNSO_7ScaleInE0ELSQ_0EEEEEENS4_6LayoutINS5_IJSB_SB_SB_EEENS5_IJNSA_ILi0EEESV_SV_EEEEENS5_IJNS4_10UnderscoreESY_SY_EEEEENS4_23SM90_TMA_LOAD_MULTICASTENS4_14ComposedLayoutINS4_7SwizzleILi3ELi4ELi3EEENS4_18smem_ptr_flag_bitsILi32EEENST_INS5_IJNSA_ILi8EEESH_EEENS5_IJSH_SB_EEEEEEEvNS4_8identityENS4_13SM90_TMA_LOADES1B_vS1C_EENS_8epilogue10collective18CollectiveEpilogueINS1F_23Sm100TmaWarpSpecializedILi4ELi2ELi16ELb1ELb0EEEJSI_NS5_IJNST_ISF_SB_EENST_INSA_ILi16EEESB_EEEEESJ_SK_SJ_SK_NS1F_6fusion15FusionCallbacksIS1J_NS1O_17LinearCombinationISJ_fSJ_fLNS_15FloatRoundStyleE2EEESI_S1N_JEEENS4_5SM1004TMEM4LOAD26SM100_TMEM_LOAD_32dp32b16xES1D_NS12_INS13_ILi2ELi4ELi3EEES16_NST_INS5_IJS17_S1L_EEENS5_IJS1L_SB_EEEEEEENS4_39AutoVectorizingCopyWithAssumedAlignmentILi128EEENS4_14SM90_TMA_STOREES22_S24_S24_EEEvvEEEEvNT_6ParamsE) ;  /* 0xffffff6c042c7950 */ /* 0x000fea0003c3ffff */
        .weak           $__internal_2_$__cuda_sm10x_tcgen05_guardrail_trap_unallocated_columns_being_dealloced
        .type           $__internal_2_$__cuda_sm10x_tcgen05_guardrail_trap_unallocated_columns_being_dealloced,@function
        .size           $__internal_2_$__cuda_sm10x_tcgen05_guardrail_trap_unallocated_columns_being_dealloced,(.L_x_180 - $__internal_2_$__cuda_sm10x_tcgen05_guardrail_trap_unallocated_columns_being_dealloced)
$__internal_2_$__cuda_sm10x_tcgen05_guardrail_trap_unallocated_columns_being_dealloced:
[----:B------:R-:W-:Y:S05]  /*9350*/  BPT.TRAP 0x1 ;  /* 0x000000040000795c */ /* 0x000fea0000300000 */
[----:B------:R-:W-:-:S04]  /*9360*/  HFMA2 R3, -RZ, RZ, 0, 0 ;  /* 0x00000000ff037431 */ /* 0x000fc800000001ff */
[----:B------:R-:W-:Y:S05]  /*9370*/  RET.REL.NODEC R2 `(_ZN7cutlass13device_kernelINS_4gemm6kernel13GemmUniversalIN4cute5tupleIJiiiiEEENS1_10collective13CollectiveMmaINS1_35MainloopSm100TmaUmmaWarpSpecializedILi3ELi2ELi4ENS5_IJNS4_1CILi1EEENSA_ILi2EEESB_EEEEENS5_IJNSA_ILi128EEENSA_ILi64EEENSA_ILi32EEEEEENS_10tfloat32_tENS5_IJlSB_lEEESJ_SK_NS4_8TiledMMAINS4_8MMA_AtomIJNS4_17SM100_MMA_TF32_SSISJ_SJ_fLi128ELi64ELNS4_4UMMA5MajorE0ELSP_0ELNSO_7ScaleInE0ELSQ_0EEEEEENS4_6LayoutINS5_IJSB_SB_SB_EEENS5_IJNSA_ILi0EEESV_SV_EEEEENS5_IJNS4_10UnderscoreESY_SY_EEEEENS4_23SM90_TMA_LOAD_MULTICASTENS4_14ComposedLayoutINS4_7SwizzleILi3ELi4ELi3EEENS4_18smem_ptr_flag_bitsILi32EEENST_INS5_IJNSA_ILi8EEESH_EEENS5_IJSH_SB_EEEEEEEvNS4_8identityENS4_13SM90_TMA_LOADES1B_vS1C_EENS_8epilogue10collective18CollectiveEpilogueINS1F_23Sm100TmaWarpSpecializedILi4ELi2ELi16ELb1ELb0EEEJSI_NS5_IJNST_ISF_SB_EENST_INSA_ILi16EEESB_EEEEESJ_SK_SJ_SK_NS1F_6fusion15FusionCallbacksIS1J_NS1O_17LinearCombinationISJ_fSJ_fLNS_15FloatRoundStyleE2EEESI_S1N_JEEENS4_5SM1004TMEM4LOAD26SM100_TMEM_LOAD_32dp32b16xES1D_NS12_INS13_ILi2ELi4ELi3EEES16_NST_INS5_IJS17_S1L_EEENS5_IJS1L_SB_EEEEEEENS4_39AutoVectorizingCopyWithAssumedAlignmentILi128EEENS4_14SM90_TMA_STOREES22_S24_S24_EEEvvEEEEvNT_6ParamsE) ;  /* 0xffffff6c02207950 */ /* 0x000fea0003c3ffff */
.L_x_179:
[----:B------:R-:W-:-:S00]  /*9380*/  BRA `(.L_x_179) ;  /* 0xfffffffc00fc7947 */ /* 0x000fc0000383ffff */
[----:B------:R-:W-:-:S00]  /*9390*/  NOP ;  /* 0x0000000000007918 */ /* 0x000fc00000000000 */
        /* <DEDUP_REMOVED lines=14> */
.L_x_180:


//--------------------- .nv.global.init           --------------------------
	.section	.nv.global.init,"aw",@progbits
.nv.global.init:
	.type		$str$27,@object
	.size		$str$27,($str$28 - $str$27)
$str$27:
        /*0000*/ 	.byte	0x28, 0x61, 0x64, 0x64, 0x72, 0x65, 0x73, 0x73, 0x20, 0x26, 0x20, 0x6d, 0x61, 0x73, 0x6b, 0x29
        /*0010*/ 	.byte	0x20, 0x3d, 0x3d, 0x20, 0x30, 0x00
	.type		$str$28,@object
	.size		$str$28,($str$26 - $str$28)
$str$28:
        /*0016*/ 	.byte	0x2f, 0x74, 0x6d, 0x70, 0x2f, 0x63, 0x75, 0x74, 0x6c, 0x61, 0x73, 0x73, 0x5f, 0x73, 0x77, 0x65
        /*0026*/ 	.byte	0x65, 0x70, 0x5f, 0x73, 0x72, 0x63, 0x2f, 0x69, 0x6e, 0x63, 0x6c, 0x75, 0x64, 0x65, 0x2f, 0x63
        /*0036*/ 	.byte	0x75, 0x74, 0x65, 0x2f, 0x70, 0x6f, 0x69, 0x6e, 0x74, 0x65, 0x72, 0x5f, 0x66, 0x6c, 0x61, 0x67
        /*0046*/ 	.byte	0x67, 0x65, 0x64, 0x2e, 0x68, 0x70, 0x70, 0x00
	.type		$str$26,@object
	.size		$str$26,($str$25 - $str$26)
$str$26:
        /*004e*/ 	.byte	0x2f, 0x74, 0x6d, 0x70, 0x2f, 0x63, 0x75, 0x74, 0x6c, 0x61, 0x73, 0x73, 0x5f, 0x73, 0x77, 0x65
        /*005e*/ 	.byte	0x65, 0x70, 0x5f, 0x73, 0x72, 0x63, 0x2f, 0x69, 0x6e, 0x63, 0x6c, 0x75, 0x64, 0x65, 0x2f, 0x63
        /*006e*/ 	.byte	0x75, 0x74, 0x65, 0x2f, 0x61, 0x74, 0x6f, 0x6d, 0x2f, 0x63, 0x6f, 0x70, 0x79, 0x5f, 0x74, 0x72
        /*007e*/ 	.byte	0x61, 0x69, 0x74, 0x73, 0x5f, 0x73, 0x6d, 0x31, 0x30, 0x30, 0x2e, 0x68, 0x70, 0x70, 0x00
	.type		$str$25,@object
	.size		$str$25,(__unnamed_1 - $str$25)
$str$25:
        /*008d*/ 	.byte	0x28, 0x28, 0x75, 0x69, 0x6e, 0x74, 0x33, 0x32, 0x5f, 0x74, 0x28, 0x74, 0x68, 0x72, 0x65, 0x61
        /*009d*/ 	.byte	0x64, 0x49, 0x64, 0x78, 0x2e, 0x78, 0x29, 0x20, 0x2f, 0x20, 0x33, 0x32, 0x29, 0x20, 0x25, 0x20
        /*00ad*/ 	.byte	0x34, 0x29, 0x20, 0x3d, 0x3d, 0x20, 0x28, 0x28, 0x28, 0x74, 0x6d, 0x65, 0x6d, 0x5f, 0x61, 0x64
        /*00bd*/ 	.byte	0x64, 0x72, 0x20, 0x3e, 0x3e, 0x20, 0x31, 0x36, 0x29, 0x20, 0x2f, 0x20, 0x33, 0x32, 0x29, 0x20
        /*00cd*/ 	.byte	0x25, 0x20, 0x34, 0x29, 0x00
	.type		__unnamed_1,@object
	.size		__unnamed_1,(__unnamed_2 - __unnamed_1)
__unnamed_1:
        /*00d2*/ 	.byte	0x61, 0x75, 0x74, 0x6f, 0x20, 0x63, 0x75, 0x74, 0x65, 0x3a, 0x3a, 0x61, 0x73, 0x5f, 0x70, 0x6f
        /* <DEDUP_REMOVED lines=24> */
        /*0262*/ 	.byte	0x32, 0x30, 0x34, 0x38, 0x3e, 0x3e, 0x3e, 0x3e, 0x5d, 0x00
	.type		__unnamed_2,@object
	.size		__unnamed_2,(.L_2 - __unnamed_2)
__unnamed_2:
        /* <DEDUP_REMOVED lines=42> */
        /*050c*/ 	.byte	0x3e, 0x5d, 0x00
.L_2:


//--------------------- .nv.shared._ZN7cutlass13device_kernelINS_4gemm6kernel13GemmUniversalIN4cute5tupleIJiiiiEEENS1_10collective13CollectiveMmaINS1_35MainloopSm100TmaUmmaWarpSpecializedILi3ELi2ELi4ENS5_IJNS4_1CILi1EEENSA_ILi2EEESB_EEEEENS5_IJNSA_ILi128EEENSA_ILi64EEENSA_ILi32EEEEEENS_10tfloat32_tENS5_IJlSB_lEEESJ_SK_NS4_8TiledMMAINS4_8MMA_AtomIJNS4_17SM100_MMA_TF32_SSISJ_SJ_fLi128ELi64ELNS4_4UMMA5MajorE0ELSP_0ELNSO_7ScaleInE0ELSQ_0EEEEEENS4_6LayoutINS5_IJSB_SB_SB_EEENS5_IJNSA_ILi0EEESV_SV_EEEEENS5_IJNS4_10UnderscoreESY_SY_EEEEENS4_23SM90_TMA_LOAD_MULTICASTENS4_14ComposedLayoutINS4_7SwizzleILi3ELi4ELi3EEENS4_18smem_ptr_flag_bitsILi32EEENST_INS5_IJNSA_ILi8EEESH_EEENS5_IJSH_SB_EEEEEEEvNS4_8identityENS4_13SM90_TMA_LOADES1B_vS1C_EENS_8epilogue10collective18CollectiveEpilogueINS1F_23Sm100TmaWarpSpecializedILi4ELi2ELi16ELb1ELb0EEEJSI_NS5_IJNST_ISF_SB_EENST_INSA_ILi16EEESB_EEEEESJ_SK_SJ_SK_NS1F_6fusion15FusionCallbacksIS1J_NS1O_17LinearCombinationISJ_fSJ_fLNS_15FloatRoundStyleE2EEESI_S1N_JEEENS4_5SM1004TMEM4LOAD26SM100_TMEM_LOAD_32dp32b16xES1D_NS12_INS13_ILi2ELi4ELi3EEES16_NST_INS5_IJS17_S1L_EEENS5_IJS1L_SB_EEEEEEENS4_39AutoVectorizingCopyWithAssumedAlignmentILi128EEENS4_14SM90_TMA_STOREES22_S24_S24_EEEvvEEEEvNT_6ParamsE --------------------------
	.section	.nv.shared._ZN7cutlass13device_kernelINS_4gemm6kernel13GemmUniversalIN4cute5tupleIJiiiiEEENS1_10collective13CollectiveMmaINS1_35MainloopSm100TmaUmmaWarpSpecializedILi3ELi2ELi4ENS5_IJNS4_1CILi1EEENSA_ILi2EEESB_EEEEENS5_IJNSA_ILi128EEENSA_ILi64EEENSA_ILi32EEEEEENS_10tfloat32_tENS5_IJlSB_lEEESJ_SK_NS4_8TiledMMAINS4_8MMA_AtomIJNS4_17SM100_MMA_TF32_SSISJ_SJ_fLi128ELi64ELNS4_4UMMA5MajorE0ELSP_0ELNSO_7ScaleInE0ELSQ_0EEEEEENS4_6LayoutINS5_IJSB_SB_SB_EEENS5_IJNSA_ILi0EEESV_SV_EEEEENS5_IJNS4_10UnderscoreESY_SY_EEEEENS4_23SM90_TMA_LOAD_MULTICASTENS4_14ComposedLayoutINS4_7SwizzleILi3ELi4ELi3EEENS4_18smem_ptr_flag_bitsILi32EEENST_INS5_IJNSA_ILi8EEESH_EEENS5_IJSH_SB_EEEEEEEvNS4_8identityENS4_13SM90_TMA_LOADES1B_vS1C_EENS_8epilogue10collective18CollectiveEpilogueINS1F_23Sm100TmaWarpSpecializedILi4ELi2ELi16ELb1ELb0EEEJSI_NS5_IJNST_ISF_SB_EENST_INSA_ILi16EEESB_EEEEESJ_SK_SJ_SK_NS1F_6fusion15FusionCallbacksIS1J_NS1O_17LinearCombinationISJ_fSJ_fLNS_15FloatRoundStyleE2EEESI_S1N_JEEENS4_5SM1004TMEM4LOAD26SM100_TMEM_LOAD_32dp32b16xES1D_NS12_INS13_ILi2ELi4ELi3EEES16_NST_INS5_IJS17_S1L_EEENS5_IJS1L_SB_EEEEEEENS4_39AutoVectorizingCopyWithAssumedAlignmentILi128EEENS4_14SM90_TMA_STOREES22_S24_S24_EEEvvEEEEvNT_6ParamsE,"aw",@nobits
	.sectionflags	@""
	.align	16
	.zero		1024


//--------------------- .nv.shared.reserved.0     --------------------------
	.section	.nv.shared.reserved.0,"aw",@nobits
	.weak		__nv_reservedSMEM_offset_0_alias
	.size		__nv_reservedSMEM_offset_0_alias, 0, 64
	.other		__nv_reservedSMEM_offset_0_alias,@"STO_CUDA_RESERVED_SHARED STV_DEFAULT"
__nv_reservedSMEM_offset_0_alias:
	.zero		0
.nv.shared.reserved.0:
	.zero		64
	.weak		__nv_reservedSMEM_tcgen05_partition
	.type		__nv_reservedSMEM_tcgen05_partition,@object
	.size		__nv_reservedSMEM_tcgen05_partition,(.L_0 - __nv_reservedSMEM_tcgen05_partition)
__nv_reservedSMEM_tcgen05_partition:
	.zero		32
.L_0:


//--------------------- .nv.global                --------------------------
	.section	.nv.global,"aw",@nobits
.nv.global:
	.type		_ZN39_INTERNAL_7d36d208_4_k_cu_0ee19720_95844cute1_E,@object
	.size		_ZN39_INTERNAL_7d36d208_4_k_cu_0ee19720_95844cute1_E,(_ZN39_INTERNAL_7d36d208_4_k_cu_0ee19720_95844cuda3std3__45__cpo6cbeginE - _ZN39_INTERNAL_7d36d208_4_k_cu_0ee19720_95844cute1_E)
_ZN39_INTERNAL_7d36d208_4_k_cu_0ee19720_95844cute1_E:
	.zero		1
	.type		_ZN39_INTERNAL_7d36d208_4_k_cu_0ee19720_95844cuda3std3__45__cpo6cbeginE,@object
	.size		_ZN39_INTERNAL_7d36d208_4_k_cu_0ee19720_95844cuda3std3__45__cpo6cbeginE,(_ZN39_INTERNAL_7d36d208_4_k_cu_0ee19720_95844cuda3std3__48in_placeE - _ZN39_INTERNAL_7d36d208_4_k_cu_0ee19720_95844cuda3std3__45__cpo6cbeginE)
_ZN39_INTERNAL_7d36d208_4_k_cu_0ee19720_95844cuda3std3__45__cpo6cbeginE:
	.zero		1
	.type		_ZN39_INTERNAL_7d36d208_4_k_cu_0ee19720_95844cuda3std3__48in_placeE,@object
	.size		_ZN39_INTERNAL_7d36d208_4_k_cu_0ee19720_95844cuda3std3__48in_placeE,(_ZN39_INTERNAL_7d36d208_4_k_cu_0ee19720_95844cuda3std6ranges3__45__cpo9iter_moveE - _ZN39_INTERNAL_7d36d208_4_k_cu_0ee19720_95844cuda3std3__48in_placeE)
_ZN39_INTERNAL_7d36d208_4_k_cu_0ee19720_95844cuda3std3__48in_placeE:
	.zero		1
	.type		_ZN39_INTERNAL_7d36d208_4_k_cu_0ee19720_95844cuda3std6ranges3__45__cpo9iter_moveE,@object
	.size		_ZN39_INTERNAL_7d36d208_4_k_cu_0ee19720_95844cuda3std6ranges3__45__cpo9iter_moveE,(_ZN39_INTERNAL_7d36d208_4_k_cu_0ee19720_95844cuda3std3__45__cpo5beginE - _ZN39_INTERNAL_7d36d208_4_k_cu_0ee19720_95844cuda3std6ranges3__45__cpo9iter_moveE)
_ZN39_INTERNAL_7d36d208_4_k_cu_0ee19720_95844cuda3std6ranges3__45__cpo9iter_moveE:
	.zero		1
	.type		_ZN39_INTERNAL_7d36d208_4_k_cu_0ee19720_95844cuda3std3__45__cpo5beginE,@object
	.size		_ZN39_INTERNAL_7d36d208_4_k_cu_0ee19720_95844cuda3std3__45__cpo5beginE,(_ZN39_INTERNAL_7d36d208_4_k_cu_0ee19720_95844cuda3std3__441_GLOBAL__N__7d36d208_4_k_cu_0ee19720_95846ignoreE - _ZN39_INTERNAL_7d36d208_4_k_cu_0ee19720_95844cuda3std3__45__cpo5beginE)
_ZN39_INTERNAL_7d36d208_4_k_cu_0ee19720_95844cuda3std3__45__cpo5beginE:
	.zero		1
	.type		_ZN39_INTERNAL_7d36d208_4_k_cu_0ee19720_95844cuda3std3__441_GLOBAL__N__7d36d208_4_k_cu_0ee19720_95846ignoreE,@object
	.size		_ZN39_INTERNAL_7d36d208_4_k_cu_0ee19720_95844cuda3std3__441_GLOBAL__N__7d36d208_4_k_cu_0ee19720_95846ignoreE,(_ZN39_INTERNAL_7d36d208_4_k_cu_0ee19720_95844cute7productE - _ZN39_INTERNAL_7d36d208_4_k_cu_0ee19720_95844cuda3std3__441_GLOBAL__N__7d36d208_4_k_cu_0ee19720_95846ignoreE)
_ZN39_INTERNAL_7d36d208_4_k_cu_0ee19720_95844cuda3std3__441_GLOBAL__N__7d36d208_4_k_cu_0ee19720_95846ignoreE:
	.zero		1
	.type		_ZN39_INTERNAL_7d36d208_4_k_cu_0ee19720_95844cute7productE,@object
	.size		_ZN39_INTERNAL_7d36d208_4_k_cu_0ee19720_95844cute7productE,(_ZN39_INTERNAL_7d36d208_4_k_cu_0ee19720_95844cuda3std3__45__cpo3endE - _ZN39_INTERNAL_7d36d208_4_k_cu_0ee19720_95844cute7productE)
_ZN39_INTERNAL_7d36d208_4_k_cu_0ee19720_95844cute7productE:
	.zero		1
	.type		_ZN39_INTERNAL_7d36d208_4_k_cu_0ee19720_95844cuda3std3__45__cpo3endE,@object
	.size		_ZN39_INTERNAL_7d36d208_4_k_cu_0ee19720_95844cuda3std3__45__cpo3endE,(_ZN39_INTERNAL_7d36d208_4_k_cu_0ee19720_95844cuda3std3__419piecewise_constructE - _ZN39_INTERNAL_7d36d208_4_k_cu_0ee19720_95844cuda3std3__45__cpo3endE)
_ZN39_INTERNAL_7d36d208_4_k_cu_0ee19720_95844cuda3std3__45__cpo3endE:
	.zero		1
	.type		_ZN39_INTERNAL_7d36d208_4_k_cu_0ee19720_95844cuda3std3__419piecewise_constructE,@object
	.size		_ZN39_INTERNAL_7d36d208_4_k_cu_0ee19720_95844cuda3std3__419piecewise_constructE,(_ZN39_INTERNAL_7d36d208_4_k_cu_0ee19720_95844cuda3std3__45__cpo4cendE - _ZN39_INTERNAL_7d36d208_4_k_cu_0ee19720_95844cuda3std3__419piecewise_constructE)
_ZN39_INTERNAL_7d36d208_4_k_cu_0ee19720_95844cuda3std3__419piecewise_constructE:
	.zero		1
	.type		_ZN39_INTERNAL_7d36d208_4_k_cu_0ee19720_95844cuda3std3__45__cpo4cendE,@object
	.size		_ZN39_INTERNAL_7d36d208_4_k_cu_0ee19720_95844cuda3std3__45__cpo4cendE,(_ZN39_INTERNAL_7d36d208_4_k_cu_0ee19720_95844cuda3std6ranges3__45__cpo4swapE - _ZN39_INTERNAL_7d36d208_4_k_cu_0ee19720_95844cuda3std3__45__cpo4cendE)
_ZN39_INTERNAL_7d36d208_4_k_cu_0ee19720_95844cuda3std3__45__cpo4cendE:
	.zero		1
	.type		_ZN39_INTERNAL_7d36d208_4_k_cu_0ee19720_95844cuda3std6ranges3__45__cpo4swapE,@object
	.size		_ZN39_INTERNAL_7d36d208_4_k_cu_0ee19720_95844cuda3std6ranges3__45__cpo4swapE,(.L_10 - _ZN39_INTERNAL_7d36d208_4_k_cu_0ee19720_95844cuda3std6ranges3__45__cpo4swapE)
_ZN39_INTERNAL_7d36d208_4_k_cu_0ee19720_95844cuda3std6ranges3__45__cpo4swapE:
	.zero		1
.L_10:


//--------------------- .nv.constant0._ZN7cutlass13device_kernelINS_4gemm6kernel13GemmUniversalIN4cute5tupleIJiiiiEEENS1_10collective13CollectiveMmaINS1_35MainloopSm100TmaUmmaWarpSpecializedILi3ELi2ELi4ENS5_IJNS4_1CILi1EEENSA_ILi2EEESB_EEEEENS5_IJNSA_ILi128EEENSA_ILi64EEENSA_ILi32EEEEEENS_10tfloat32_tENS5_IJlSB_lEEESJ_SK_NS4_8TiledMMAINS4_8MMA_AtomIJNS4_17SM100_MMA_TF32_SSISJ_SJ_fLi128ELi64ELNS4_4UMMA5MajorE0ELSP_0ELNSO_7ScaleInE0ELSQ_0EEEEEENS4_6LayoutINS5_IJSB_SB_SB_EEENS5_IJNSA_ILi0EEESV_SV_EEEEENS5_IJNS4_10UnderscoreESY_SY_EEEEENS4_23SM90_TMA_LOAD_MULTICASTENS4_14ComposedLayoutINS4_7SwizzleILi3ELi4ELi3EEENS4_18smem_ptr_flag_bitsILi32EEENST_INS5_IJNSA_ILi8EEESH_EEENS5_IJSH_SB_EEEEEEEvNS4_8identityENS4_13SM90_TMA_LOADES1B_vS1C_EENS_8epilogue10collective18CollectiveEpilogueINS1F_23Sm100TmaWarpSpecializedILi4ELi2ELi16ELb1ELb0EEEJSI_NS5_IJNST_ISF_SB_EENST_INSA_ILi16EEESB_EEEEESJ_SK_SJ_SK_NS1F_6fusion15FusionCallbacksIS1J_NS1O_17LinearCombinationISJ_fSJ_fLNS_15FloatRoundStyleE2EEESI_S1N_JEEENS4_5SM1004TMEM4LOAD26SM100_TMEM_LOAD_32dp32b16xES1D_NS12_INS13_ILi2ELi4ELi3EEES16_NST_INS5_IJS17_S1L_EEENS5_IJS1L_SB_EEEEEEENS4_39AutoVectorizingCopyWithAssumedAlignmentILi128EEENS4_14SM90_TMA_STOREES22_S24_S24_EEEvvEEEEvNT_6ParamsE --------------------------
	.section	.nv.constant0._ZN7cutlass13device_kernelINS_4gemm6kernel13GemmUniversalIN4cute5tupleIJiiiiEEENS1_10collective13CollectiveMmaINS1_35MainloopSm100TmaUmmaWarpSpecializedILi3ELi2ELi4ENS5_IJNS4_1CILi1EEENSA_ILi2EEESB_EEEEENS5_IJNSA_ILi128EEENSA_ILi64EEENSA_ILi32EEEEEENS_10tfloat32_tENS5_IJlSB_lEEESJ_SK_NS4_8TiledMMAINS4_8MMA_AtomIJNS4_17SM100_MMA_TF32_SSISJ_SJ_fLi128ELi64ELNS4_4UMMA5MajorE0ELSP_0ELNSO_7ScaleInE0ELSQ_0EEEEEENS4_6LayoutINS5_IJSB_SB_SB_EEENS5_IJNSA_ILi0EEESV_SV_EEEEENS5_IJNS4_10UnderscoreESY_SY_EEEEENS4_23SM90_TMA_LOAD_MULTICASTENS4_14ComposedLayoutINS4_7SwizzleILi3ELi4ELi3EEENS4_18smem_ptr_flag_bitsILi32EEENST_INS5_IJNSA_ILi8EEESH_EEENS5_IJSH_SB_EEEEEEEvNS4_8identityENS4_13SM90_TMA_LOADES1B_vS1C_EENS_8epilogue10collective18CollectiveEpilogueINS1F_23Sm100TmaWarpSpecializedILi4ELi2ELi16ELb1ELb0EEEJSI_NS5_IJNST_ISF_SB_EENST_INSA_ILi16EEESB_EEEEESJ_SK_SJ_SK_NS1F_6fusion15FusionCallbacksIS1J_NS1O_17LinearCombinationISJ_fSJ_fLNS_15FloatRoundStyleE2EEESI_S1N_JEEENS4_5SM1004TMEM4LOAD26SM100_TMEM_LOAD_32dp32b16xES1D_NS12_INS13_ILi2ELi4ELi3EEES16_NST_INS5_IJS17_S1L_EEENS5_IJS1L_SB_EEEEEEENS4_39AutoVectorizingCopyWithAssumedAlignmentILi128EEENS4_14SM90_TMA_STOREES22_S24_S24_EEEvvEEEEvNT_6ParamsE,"a",@progbits
	.sectionflags	@""
	.align	4
.nv.constant0._ZN7cutlass13device_kernelINS_4gemm6kernel13GemmUniversalIN4cute5tupleIJiiiiEEENS1_10collective13CollectiveMmaINS1_35MainloopSm100TmaUmmaWarpSpecializedILi3ELi2ELi4ENS5_IJNS4_1CILi1EEENSA_ILi2EEESB_EEEEENS5_IJNSA_ILi128EEENSA_ILi64EEENSA_ILi32EEEEEENS_10tfloat32_tENS5_IJlSB_lEEESJ_SK_NS4_8TiledMMAINS4_8MMA_AtomIJNS4_17SM100_MMA_TF32_SSISJ_SJ_fLi128ELi64ELNS4_4UMMA5MajorE0ELSP_0ELNSO_7ScaleInE0ELSQ_0EEEEEENS4_6LayoutINS5_IJSB_SB_SB_EEENS5_IJNSA_ILi0EEESV_SV_EEEEENS5_IJNS4_10UnderscoreESY_SY_EEEEENS4_23SM90_TMA_LOAD_MULTICASTENS4_14ComposedLayoutINS4_7SwizzleILi3ELi4ELi3EEENS4_18smem_ptr_flag_bitsILi32EEENST_INS5_IJNSA_ILi8EEESH_EEENS5_IJSH_SB_EEEEEEEvNS4_8identityENS4_13SM90_TMA_LOADES1B_vS1C_EENS_8epilogue10collective18CollectiveEpilogueINS1F_23Sm100TmaWarpSpecializedILi4ELi2ELi16ELb1ELb0EEEJSI_NS5_IJNST_ISF_SB_EENST_INSA_ILi16EEESB_EEEEESJ_SK_SJ_SK_NS1F_6fusion15FusionCallbacksIS1J_NS1O_17LinearCombinationISJ_fSJ_fLNS_15FloatRoundStyleE2EEESI_S1N_JEEENS4_5SM1004TMEM4LOAD26SM100_TMEM_LOAD_32dp32b16xES1D_NS12_INS13_ILi2ELi4ELi3EEES16_NST_INS5_IJS17_S1L_EEENS5_IJS1L_SB_EEEEEEENS4_39AutoVectorizingCopyWithAssumedAlignmentILi128EEENS4_14SM90_TMA_STOREES22_S24_S24_EEEvvEEEEvNT_6ParamsE:
	.zero		2944


//--------------------- SYMBOLS --------------------------

	.type		.nv.reservedSmem.offset0,@object
	.size		.nv.reservedSmem.offset0,0x4
	.type		.nv.reservedSmem.cap,@object
	.size		.nv.reservedSmem.cap,0x4
	.type		__assertfail,@function
